	.target	sm_86

	.elftype	@"ET_EXEC"


//--------------------- .note.nv.tkinfo           --------------------------
	.section	.note.nv.tkinfo,"",@"SHT_NOTE"
	.sectionflags	@"SHF_NOTE_NV_TKINFO"
	.tkinfo
        /*0018*/ 	.word	0x00000002
        /*0030*/ 	.string	""
        /*0030*/ 	.string	"ptxas"
        /*0030*/ 	.string	"Cuda compilation tools, release 13.1, V13.1.80"
        /*0030*/ 	.string	"Build cuda_13.1.r13.1/compiler.36836380_0"
        /*0030*/ 	.string	"-v  -arch sm_86 "



//--------------------- .note.nv.cuinfo           --------------------------
	.section	.note.nv.cuinfo,"",@"SHT_NOTE"
	.sectionflags	@"SHF_NOTE_NV_CUINFO"
        /*0018*/ 	.short	0x0002
        /*001a*/ 	.short	0x0050
        /*001c*/ 	.short	0x0083
	.zero		2


//--------------------- .nv.info                  --------------------------
	.section	.nv.info,"",@"SHT_CUDA_INFO"
	.align	4


	//----- nvinfo : EIATTR_REGCOUNT
	.align		4
        /*0000*/ 	.byte	0x04, 0x2f
        /*0002*/ 	.short	(.L_1 - .L_0)
	.align		4
.L_0:
        /*0004*/ 	.word	index@(gemm_mma_kernel)
        /*0008*/ 	.word	0x00000047


	//----- nvinfo : EIATTR_FRAME_SIZE
	.align		4
.L_1:
        /*000c*/ 	.byte	0x04, 0x11
        /*000e*/ 	.short	(.L_3 - .L_2)
	.align		4
.L_2:
        /*0010*/ 	.word	index@(gemm_mma_kernel)
        /*0014*/ 	.word	0x00000000


	//----- nvinfo : EIATTR_MIN_STACK_SIZE
	.align		4
.L_3:
        /*0018*/ 	.byte	0x04, 0x12
        /*001a*/ 	.short	(.L_5 - .L_4)
	.align		4
.L_4:
        /*001c*/ 	.word	index@(gemm_mma_kernel)
        /*0020*/ 	.word	0x00000000
.L_5:


//--------------------- .nv.info.gemm_mma_kernel  --------------------------
	.section	.nv.info.gemm_mma_kernel,"",@"SHT_CUDA_INFO"
	.sectionflags	@""
	.align	4


	//----- nvinfo : EIATTR_CUDA_API_VERSION
	.align		4
        /*0000*/ 	.byte	0x04, 0x37
        /*0002*/ 	.short	(.L_7 - .L_6)
.L_6:
        /*0004*/ 	.word	0x00000083


	//----- nvinfo : EIATTR_SW2861232_WAR
	.align		4
.L_7:
        /*0008*/ 	.byte	0x01, 0x35
	.zero		2


	//----- nvinfo : EIATTR_PARAM_CBANK
	.align		4
        /*000c*/ 	.byte	0x04, 0x0a
        /*000e*/ 	.short	(.L_9 - .L_8)
	.align		4
.L_8:
        /*0010*/ 	.word	index@(.nv.constant0.gemm_mma_kernel)
        /*0014*/ 	.short	0x0160
        /*0016*/ 	.short	0x0024


	//----- nvinfo : EIATTR_CBANK_PARAM_SIZE
	.align		4
.L_9:
        /*0018*/ 	.byte	0x03, 0x19
        /*001a*/ 	.short	0x0024


	//----- nvinfo : EIATTR_KPARAM_INFO
	.align		4
        /*001c*/ 	.byte	0x04, 0x17
        /*001e*/ 	.short	(.L_11 - .L_10)
.L_10:
        /*0020*/ 	.word	0x00000000
        /*0024*/ 	.short	0x0005
        /*0026*/ 	.short	0x0020
        /*0028*/ 	.byte	0x00, 0xf0, 0x11, 0x00


	//----- nvinfo : EIATTR_KPARAM_INFO
	.align		4
.L_11:
        /*002c*/ 	.byte	0x04, 0x17
        /*002e*/ 	.short	(.L_13 - .L_12)
.L_12:
        /*0030*/ 	.word	0x00000000
        /*0034*/ 	.short	0x0004
        /*0036*/ 	.short	0x001c
        /*0038*/ 	.byte	0x00, 0xf0, 0x11, 0x00


	//----- nvinfo : EIATTR_KPARAM_INFO
	.align		4
.L_13:
        /*003c*/ 	.byte	0x04, 0x17
        /*003e*/ 	.short	(.L_15 - .L_14)
.L_14:
        /*0040*/ 	.word	0x00000000
        /*0044*/ 	.short	0x0003
        /*0046*/ 	.short	0x0018
        /*0048*/ 	.byte	0x00, 0xf0, 0x11, 0x00


	//----- nvinfo : EIATTR_KPARAM_INFO
	.align		4
.L_15:
        /*004c*/ 	.byte	0x04, 0x17
        /*004e*/ 	.short	(.L_17 - .L_16)
.L_16:
        /*0050*/ 	.word	0x00000000
        /*0054*/ 	.short	0x0002
        /*0056*/ 	.short	0x0010
        /*0058*/ 	.byte	0x00, 0xf0, 0x21, 0x00


	//----- nvinfo : EIATTR_KPARAM_INFO
	.align		4
.L_17:
        /*005c*/ 	.byte	0x04, 0x17
        /*005e*/ 	.short	(.L_19 - .L_18)
.L_18:
        /*0060*/ 	.word	0x00000000
        /*0064*/ 	.short	0x0001
        /*0066*/ 	.short	0x0008
        /*0068*/ 	.byte	0x00, 0xf0, 0x21, 0x00


	//----- nvinfo : EIATTR_KPARAM_INFO
	.align		4
.L_19:
        /*006c*/ 	.byte	0x04, 0x17
        /*006e*/ 	.short	(.L_21 - .L_20)
.L_20:
        /*0070*/ 	.word	0x00000000
        /*0074*/ 	.short	0x0000
        /*0076*/ 	.short	0x0000
        /*0078*/ 	.byte	0x00, 0xf0, 0x21, 0x00


	//----- nvinfo : EIATTR_WMMA_USED
	.align		4
.L_21:
        /*007c*/ 	.byte	0x01, 0x2b
	.zero		2


	//----- nvinfo : EIATTR_MAXREG_COUNT
	.align		4
        /*0080*/ 	.byte	0x03, 0x1b
        /*0082*/ 	.short	0x00ff


	//----- nvinfo : EIATTR_NUM_BARRIERS
	.align		4
        /*0084*/ 	.byte	0x02, 0x4c
        /*0086*/ 	.byte	0x01
	.zero		1


	//----- nvinfo : EIATTR_MERCURY_ISA_VERSION
	.align		4
        /*0088*/ 	.byte	0x03, 0x5f
        /*008a*/ 	.short	0x0000


	//----- nvinfo : EIATTR_EXIT_INSTR_OFFSETS
	.align		4
        /*008c*/ 	.byte	0x04, 0x1c
        /*008e*/ 	.short	(.L_23 - .L_22)


	//   ....[0]....
.L_22:
        /*0090*/ 	.word	0x00003d00


	//   ....[1]....
        /*0094*/ 	.word	0x000041c0


	//   ....[2]....
        /*0098*/ 	.word	0x00004300


	//----- nvinfo : EIATTR_MAX_THREADS
	.align		4
.L_23:
        /*009c*/ 	.byte	0x04, 0x05
        /*009e*/ 	.short	(.L_25 - .L_24)
.L_24:
        /*00a0*/ 	.word	0x00000080
        /*00a4*/ 	.word	0x00000001
        /*00a8*/ 	.word	0x00000001


	//----- nvinfo : EIATTR_CRS_STACK_SIZE
	.align		4
.L_25:
        /*00ac*/ 	.byte	0x04, 0x1e
        /*00ae*/ 	.short	(.L_27 - .L_26)
.L_26:
        /*00b0*/ 	.word	0x00000000
.L_27:


//--------------------- .nv.callgraph             --------------------------
	.section	.nv.callgraph,"",@"SHT_CUDA_CALLGRAPH"
	.align	4
	.sectionentsize	8
	.align		4
        /*0000*/ 	.word	0x00000000
	.align		4
        /*0004*/ 	.word	0xffffffff
	.align		4
        /*0008*/ 	.word	0x00000000
	.align		4
        /*000c*/ 	.word	0xfffffffe
	.align		4
        /*0010*/ 	.word	0x00000000
	.align		4
        /*0014*/ 	.word	0xfffffffd
	.align		4
        /*0018*/ 	.word	0x00000000
	.align		4
        /*001c*/ 	.word	0xfffffffc


//--------------------- .nv.rel.action            --------------------------
	.section	.nv.rel.action,"",@"SHT_CUDA_RELOCINFO"
	.align	8
	.sectionentsize	8
        /*0000*/ 	.byte	0x73, 0x00, 0x00, 0x00, 0x00, 0x00, 0x00, 0x00, 0x00, 0x00, 0x00, 0x11, 0x25, 0x00, 0x05, 0x36


//--------------------- .nv.constant0.gemm_mma_kernel --------------------------
	.section	.nv.constant0.gemm_mma_kernel,"a",@progbits
	.sectionflags	@""
	.align	4
.nv.constant0.gemm_mma_kernel:
	.zero		388


//--------------------- .text.gemm_mma_kernel     --------------------------
	.section	.text.gemm_mma_kernel,"ax",@progbits
	.sectioninfo	@"SHI_REGISTERS=71"
	.align	128
        .global         gemm_mma_kernel
        .type           gemm_mma_kernel,@function
        .size           gemm_mma_kernel,(.L_x_58 - gemm_mma_kernel)
        .other          gemm_mma_kernel,@"STO_CUDA_ENTRY STV_DEFAULT"
gemm_mma_kernel:
.text.gemm_mma_kernel:
[----:B------:R-:W-:Y:S02]  /*0000*/  IMAD.MOV.U32 R1, RZ, RZ, c[0x0][0x28] ;  /* 0x00000a00ff017624 */ /* 0x000fe400078e00ff */
[----:B------:R-:W1:Y:S01]  /*0010*/  S2R R60, SR_TID.X ;  /* 0x00000000003c7919 */ /* 0x000e620000002100 */
[----:B------:R-:W-:Y:S01]  /*0020*/  ULDC UR4, c[0x0][0x180] ;  /* 0x0000600000047ab9 */ /* 0x000fe20000000800 */
[----:B------:R-:W-:Y:S01]  /*0030*/  BSSY B0, `(.L_x_0) ;  /* 0x0000195000007945 */ /* 0x000fe20003800000 */
[----:B------:R-:W-:Y:S01]  /*0040*/  UIADD3 UR4, UR4, 0x3f, URZ ;  /* 0x0000003f04047890 */ /* 0x000fe2000fffe03f */
[----:B------:R-:W-:Y:S01]  /*0050*/  IMAD.MOV.U32 R7, RZ, RZ, RZ ;  /* 0x000000ffff077224 */ /* 0x000fe200078e00ff */
[----:B------:R-:W-:Y:S01]  /*0060*/  ULDC.64 UR6, c[0x0][0x118] ;  /* 0x0000460000067ab9 */ /* 0x000fe20000000a00 */
[----:B------:R-:W-:Y:S01]  /*0070*/  IMAD.MOV.U32 R53, RZ, RZ, RZ ;  /* 0x000000ffff357224 */ /* 0x000fe200078e00ff */
[----:B------:R-:W-:Y:S01]  /*0080*/  USHF.R.S32.HI UR5, URZ, 0x1f, UR4 ;  /* 0x0000001f3f057899 */ /* 0x000fe20008011404 */
[----:B------:R-:W-:Y:S02]  /*0090*/  IMAD.MOV.U32 R47, RZ, RZ, RZ ;  /* 0x000000ffff2f7224 */ /* 0x000fe400078e00ff */
[----:B------:R-:W-:Y:S01]  /*00a0*/  IMAD.MOV.U32 R51, RZ, RZ, RZ ;  /* 0x000000ffff337224 */ /* 0x000fe200078e00ff */
[----:B------:R-:W-:-:S04]  /*00b0*/  ULEA.HI UR5, UR5, UR4, URZ, 0x6 ;  /* 0x0000000405057291 */ /* 0x000fc8000f8f303f */
[----:B------:R-:W-:Y:S01]  /*00c0*/  USHF.R.S32.HI UR5, URZ, 0x6, UR5 ;  /* 0x000000063f057899 */ /* 0x000fe20008011405 */
[----:B-1----:R-:W-:Y:S02]  /*00d0*/  ISETP.GT.AND P0, PT, R60, 0x1f, PT ;  /* 0x0000001f3c00780c */ /* 0x002fe40003f04270 */
[----:B------:R-:W-:-:S04]  /*00e0*/  SHF.R.S32.HI R9, RZ, 0x1f, R60 ;  /* 0x0000001fff097819 */ /* 0x000fc8000001143c */
[----:B------:R-:W-:-:S04]  /*00f0*/  LEA.HI R65, R9, R60, RZ, 0x5 ;  /* 0x0000003c09417211 */ /* 0x000fc800078f28ff */
[----:B------:R-:W-:-:S03]  /*0100*/  LEA.HI.SX32 R65, R65, 0xffffffff, 0x1b ;  /* 0xffffffff41417811 */ /* 0x000fc600078fdaff */
[----:B------:R-:W-:Y:S05]  /*0110*/  @P0 BRA `(.L_x_1) ;  /* 0x0000186000000947 */ /* 0x000fea0003800000 */
[C---:B------:R-:W-:Y:S01]  /*0120*/  IADD3 R0, R60.reuse, 0x20, RZ ;  /* 0x000000203c007810 */ /* 0x040fe20007ffe0ff */
[C---:B------:R-:W-:Y:S01]  /*0130*/  IMAD.SHL.U32 R3, R60.reuse, 0x8, RZ ;  /* 0x000000083c037824 */ /* 0x040fe200078e00ff */
[----:B------:R-:W-:Y:S02]  /*0140*/  IADD3 R8, R60, 0x40, RZ ;  /* 0x000000403c087810 */ /* 0x000fe40007ffe0ff */
[----:B------:R-:W-:Y:S02]  /*0150*/  SHF.R.S32.HI R5, RZ, 0x1f, R0 ;  /* 0x0000001fff057819 */ /* 0x000fe40000011400 */
[----:B------:R-:W-:Y:S01]  /*0160*/  SHF.R.S32.HI R2, RZ, 0x1f, R3 ;  /* 0x0000001fff027819 */ /* 0x000fe20000011403 */
[----:B------:R-:W-:Y:S01]  /*0170*/  IMAD.SHL.U32 R12, R8, 0x8, RZ ;  /* 0x00000008080c7824 */ /* 0x000fe200078e00ff */
[----:B------:R-:W-:Y:S01]  /*0180*/  LEA.HI R6, R5, R0, RZ, 0x3 ;  /* 0x0000000005067211 */ /* 0x000fe200078f18ff */
[----:B------:R-:W-:Y:S01]  /*0190*/  IMAD.SHL.U32 R5, R0, 0x8, RZ ;  /* 0x0000000800057824 */ /* 0x000fe200078e00ff */
[----:B------:R-:W-:Y:S01]  /*01a0*/  SHF.R.S32.HI R11, RZ, 0x1f, R8 ;  /* 0x0000001fff0b7819 */ /* 0x000fe20000011408 */
[----:B------:R-:W1:Y:S01]  /*01b0*/  S2R R0, SR_CTAID.X ;  /* 0x0000000000007919 */ /* 0x000e620000002500 */
[----:B------:R-:W-:-:S02]  /*01c0*/  SHF.R.S32.HI R13, RZ, 0x1f, R12 ;  /* 0x0000001fff0d7819 */ /* 0x000fc4000001140c */
[----:B------:R-:W-:Y:S02]  /*01d0*/  SHF.R.S32.HI R4, RZ, 0x1f, R5 ;  /* 0x0000001fff047819 */ /* 0x000fe40000011405 */
[----:B------:R-:W-:Y:S02]  /*01e0*/  LEA.HI R2, R2, R3, RZ, 0x6 ;  /* 0x0000000302027211 */ /* 0x000fe400078f30ff */
[----:B------:R-:W-:Y:S02]  /*01f0*/  LEA.HI R4, R4, R5, RZ, 0x6 ;  /* 0x0000000504047211 */ /* 0x000fe400078f30ff */
[----:B------:R-:W-:Y:S02]  /*0200*/  LEA.HI R13, R13, R12, RZ, 0x6 ;  /* 0x0000000c0d0d7211 */ /* 0x000fe400078f30ff */
[----:B------:R-:W-:Y:S02]  /*0210*/  LEA.HI R10, R11, R8, RZ, 0x3 ;  /* 0x000000080b0a7211 */ /* 0x000fe400078f18ff */
[----:B------:R-:W-:-:S02]  /*0220*/  LOP3.LUT R2, R2, 0xffffffc0, RZ, 0xc0, !PT ;  /* 0xffffffc002027812 */ /* 0x000fc400078ec0ff */
[----:B------:R-:W-:Y:S02]  /*0230*/  LOP3.LUT R8, R4, 0xffffffc0, RZ, 0xc0, !PT ;  /* 0xffffffc004087812 */ /* 0x000fe400078ec0ff */
[----:B------:R-:W-:Y:S01]  /*0240*/  LOP3.LUT R11, R13, 0xffffffc0, RZ, 0xc0, !PT ;  /* 0xffffffc00d0b7812 */ /* 0x000fe200078ec0ff */
[----:B------:R-:W-:Y:S01]  /*0250*/  IMAD.IADD R3, R3, 0x1, -R2 ;  /* 0x0000000103037824 */ /* 0x000fe200078e0a02 */
[----:B------:R-:W-:Y:S01]  /*0260*/  LEA.HI R4, R9, R60, RZ, 0x3 ;  /* 0x0000003c09047211 */ /* 0x000fe200078f18ff */
[----:B------:R-:W-:Y:S01]  /*0270*/  IMAD.IADD R5, R5, 0x1, -R8 ;  /* 0x0000000105057824 */ /* 0x000fe200078e0a08 */
[----:B------:R-:W-:Y:S01]  /*0280*/  SHF.R.S32.HI R6, RZ, 0x3, R6 ;  /* 0x00000003ff067819 */ /* 0x000fe20000011406 */
[----:B------:R-:W-:Y:S01]  /*0290*/  IMAD.IADD R11, R12, 0x1, -R11 ;  /* 0x000000010c0b7824 */ /* 0x000fe200078e0a0b */
[----:B------:R-:W-:Y:S01]  /*02a0*/  SHF.R.S32.HI R4, RZ, 0x3, R4 ;  /* 0x00000003ff047819 */ /* 0x000fe20000011404 */
[----:B------:R-:W-:Y:S01]  /*02b0*/  IMAD.MOV.U32 R2, RZ, RZ, RZ ;  /* 0x000000ffff027224 */ /* 0x000fe200078e00ff */
[----:B-1----:R-:W-:-:S04]  /*02c0*/  SHF.R.S32.HI R8, RZ, 0x3, R10 ;  /* 0x00000003ff087819 */ /* 0x002fc8000001140a */
.L_x_26:
[----:B------:R-:W-:-:S13]  /*02d0*/  ISETP.GE.AND P0, PT, R2, UR5, PT ;  /* 0x0000000502007c0c */ /* 0x000fda000bf06270 */
[----:B-1----:R-:W-:Y:S05]  /*02e0*/  @P0 BRA `(.L_x_2) ;  /* 0x0000164000000947 */ /* 0x002fea0003800000 */
[----:B------:R-:W1:Y:S01]  /*02f0*/  S2R R18, SR_TID.X ;  /* 0x0000000000127919 */ /* 0x000e620000002100 */
[----:B------:R-:W-:Y:S01]  /*0300*/  BSSY B1, `(.L_x_3) ;  /* 0x0000049000017945 */ /* 0x000fe20003800000 */
[----:B-1----:R-:W-:Y:S01]  /*0310*/  IADD3 R20, -R18, 0x1ff, RZ ;  /* 0x000001ff12147810 */ /* 0x002fe20007ffe1ff */
[----:B------:R-:W-:-:S03]  /*0320*/  IMAD.MOV.U32 R10, RZ, RZ, R18 ;  /* 0x000000ffff0a7224 */ /* 0x000fc600078e0012 */
[----:B------:R-:W-:-:S04]  /*0330*/  LEA.HI R12, R20, 0x1, RZ, 0x1b ;  /* 0x00000001140c7811 */ /* 0x000fc800078fd8ff */
[----:B------:R-:W-:-:S13]  /*0340*/  LOP3.LUT P0, RZ, R12, 0x3, RZ, 0xc0, !PT ;  /* 0x000000030cff7812 */ /* 0x000fda000780c0ff */
[----:B------:R-:W-:Y:S05]  /*0350*/  @!P0 BRA `(.L_x_4) ;  /* 0x0000043000008947 */ /* 0x000fea0003800000 */
[----:B------:R-:W1:Y:S01]  /*0360*/  S2R R17, SR_CTAID.Y ;  /* 0x0000000000117919 */ /* 0x000e620000002600 */
[----:B------:R-:W-:Y:S01]  /*0370*/  IMAD R15, R2, 0x40, R3 ;  /* 0x00000040020f7824 */ /* 0x000fe200078e0203 */
[----:B------:R-:W-:Y:S01]  /*0380*/  LOP3.LUT R14, R12, 0x3, RZ, 0xc0, !PT ;  /* 0x000000030c0e7812 */ /* 0x000fe200078ec0ff */
[----:B------:R-:W-:Y:S03]  /*0390*/  BSSY B2, `(.L_x_5) ;  /* 0x0000013000027945 */ /* 0x000fe60003800000 */
[----:B------:R-:W-:Y:S02]  /*03a0*/  ISETP.GE.AND P0, PT, R15, c[0x0][0x180], PT ;  /* 0x000060000f007a0c */ /* 0x000fe40003f06270 */
[----:B------:R-:W-:Y:S01]  /*03b0*/  ISETP.NE.AND P1, PT, R14, 0x1, PT ;  /* 0x000000010e00780c */ /* 0x000fe20003f25270 */
[----:B-1----:R-:W-:-:S05]  /*03c0*/  IMAD R10, R17, 0x40, R4 ;  /* 0x00000040110a7824 */ /* 0x002fca00078e0204 */
[----:B------:R-:W-:-:S13]  /*03d0*/  ISETP.GE.OR P0, PT, R10, c[0x0][0x178], P0 ;  /* 0x00005e000a007a0c */ /* 0x000fda0000706670 */
[----:B------:R-:W-:Y:S05]  /*03e0*/  @P0 BRA `(.L_x_6) ;  /* 0x000000d000000947 */ /* 0x000fea0003800000 */
[----:B------:R-:W-:Y:S01]  /*03f0*/  IMAD R10, R10, c[0x0][0x180], RZ ;  /* 0x000060000a0a7a24 */ /* 0x000fe200078e02ff */
[----:B------:R-:W-:Y:S01]  /*0400*/  SHF.R.S32.HI R19, RZ, 0x1f, R15 ;  /* 0x0000001fff137819 */ /* 0x000fe2000001140f */
[----:B------:R-:W-:-:S03]  /*0410*/  IMAD R13, R4, 0x48, R3 ;  /* 0x00000048040d7824 */ /* 0x000fc600078e0203 */
[----:B------:R-:W-:Y:S01]  /*0420*/  IADD3 R16, P0, R15, R10, RZ ;  /* 0x0000000a0f107210 */ /* 0x000fe20007f1e0ff */
[----:B------:R-:W-:-:S03]  /*0430*/  IMAD R15, R2, 0x1200, R13 ;  /* 0x00001200020f7824 */ /* 0x000fc600078e020d */
[----:B------:R-:W-:Y:S01]  /*0440*/  LEA.HI.X.SX32 R19, R10, R19, 0x1, P0 ;  /* 0x000000130a137211 */ /* 0x000fe200000f0eff */
[----:B------:R-:W-:Y:S01]  /*0450*/  IMAD.SHL.U32 R15, R15, 0x2, RZ ;  /* 0x000000020f0f7824 */ /* 0x000fe200078e00ff */
[----:B------:R-:W-:-:S04]  /*0460*/  LEA R12, P0, R16, c[0x0][0x160], 0x1 ;  /* 0x00005800100c7a11 */ /* 0x000fc800078008ff */
[----:B------:R-:W-:-:S05]  /*0470*/  LEA.HI.X R13, R16, c[0x0][0x164], R19, 0x1, P0 ;  /* 0x00005900100d7a11 */ /* 0x000fca00000f0c13 */
[----:B------:R-:W-:Y:S01]  /*0480*/  @!PT LDS RZ, [RZ] ;  /* 0x00000000fffff984 */ /* 0x000fe20000000800 */
[----:B------:R-:W-:Y:S01]  /*0490*/  @!PT LDS RZ, [RZ] ;  /* 0x00000000fffff984 */ /* 0x000fe20000000800 */
[----:B------:R-:W-:Y:S01]  /*04a0*/  @!PT LDS RZ, [RZ] ;  /* 0x00000000fffff984 */ /* 0x000fe20000000800 */
[----:B------:R1:W-:Y:S04]  /*04b0*/  LDGSTS.E.128 [R15+0x80], [R12.64] ;  /* 0x000800000c0f7fae */ /* 0x0003e8000b921c46 */
.L_x_6:
[----:B------:R-:W-:Y:S05]  /*04c0*/  BSYNC B2 ;  /* 0x0000000000027941 */ /* 0x000fea0003800000 */
.L_x_5:
[----:B------:R-:W-:Y:S01]  /*04d0*/  IADD3 R10, R18, 0x20, RZ ;  /* 0x00000020120a7810 */ /* 0x000fe20007ffe0ff */
[----:B------:R-:W-:Y:S05]  /*04e0*/  @!P1 BRA `(.L_x_4) ;  /* 0x000002a000009947 */ /* 0x000fea0003800000 */
[----:B-1----:R-:W-:Y:S01]  /*04f0*/  IMAD R15, R2, 0x40, R5 ;  /* 0x00000040020f7824 */ /* 0x002fe200078e0205 */
[----:B------:R-:W-:Y:S01]  /*0500*/  BSSY B2, `(.L_x_7) ;  /* 0x0000013000027945 */ /* 0x000fe20003800000 */
[----:B------:R-:W-:Y:S01]  /*0510*/  IMAD R10, R17, 0x40, R6 ;  /* 0x00000040110a7824 */ /* 0x000fe200078e0206 */
[----:B------:R-:W-:Y:S02]  /*0520*/  ISETP.NE.AND P1, PT, R14, 0x2, PT ;  /* 0x000000020e00780c */ /* 0x000fe40003f25270 */
[----:B------:R-:W-:-:S04]  /*0530*/  ISETP.GE.AND P0, PT, R15, c[0x0][0x180], PT ;  /* 0x000060000f007a0c */ /* 0x000fc80003f06270 */
        /* <DEDUP_REMOVED lines=15> */
.L_x_8:
[----:B------:R-:W-:Y:S05]  /*0630*/  BSYNC B2 ;  /* 0x0000000000027941 */ /* 0x000fea0003800000 */
.L_x_7:
[----:B------:R-:W-:Y:S01]  /*0640*/  IADD3 R10, R18, 0x40, RZ ;  /* 0x00000040120a7810 */ /* 0x000fe20007ffe0ff */
[----:B------:R-:W-:Y:S05]  /*0650*/  @!P1 BRA `(.L_x_4) ;  /* 0x0000013000009947 */ /* 0x000fea0003800000 */
[----:B-1----:R-:W-:Y:S01]  /*0660*/  IMAD R15, R2, 0x40, R11 ;  /* 0x00000040020f7824 */ /* 0x002fe200078e020b */
[----:B------:R-:W-:Y:S01]  /*0670*/  IADD3 R10, R18, 0x60, RZ ;  /* 0x00000060120a7810 */ /* 0x000fe20007ffe0ff */
[----:B------:R-:W-:-:S03]  /*0680*/  IMAD R12, R17, 0x40, R8 ;  /* 0x00000040110c7824 */ /* 0x000fc600078e0208 */
        /* <DEDUP_REMOVED lines=16> */
.L_x_4:
[----:B------:R-:W-:Y:S05]  /*0790*/  BSYNC B1 ;  /* 0x0000000000017941 */ /* 0x000fea0003800000 */
.L_x_3:
[----:B------:R-:W-:Y:S01]  /*07a0*/  ISETP.GE.U32.AND P0, PT, R20, 0x60, PT ;  /* 0x000000601400780c */ /* 0x000fe20003f06070 */
[----:B------:R-:W-:-:S12]  /*07b0*/  BSSY B1, `(.L_x_9) ;  /* 0x0000068000017945 */ /* 0x000fd80003800000 */
[----:B------:R-:W-:Y:S05]  /*07c0*/  @!P0 BRA `(.L_x_10) ;  /* 0x0000066000008947 */ /* 0x000fea0003800000 */
[----:B-1----:R-:W1:Y:S02]  /*07d0*/  S2R R12, SR_CTAID.Y ;  /* 0x00000000000c7919 */ /* 0x002e640000002600 */
.L_x_13:
[C---:B------:R-:W-:Y:S01]  /*07e0*/  IADD3 R15, R10.reuse, 0x20, RZ ;  /* 0x000000200a0f7810 */ /* 0x040fe20007ffe0ff */
[C---:B------:R-:W-:Y:S01]  /*07f0*/  IMAD.SHL.U32 R13, R10.reuse, 0x8, RZ ;  /* 0x000000080a0d7824 */ /* 0x040fe200078e00ff */
[----:B------:R-:W-:Y:S01]  /*0800*/  IADD3 R17, R10, 0x40, RZ ;  /* 0x000000400a117810 */ /* 0x000fe20007ffe0ff */
[----:B------:R-:W-:Y:S01]  /*0810*/  BSSY B2, `(.L_x_11) ;  /* 0x000005f000027945 */ /* 0x000fe20003800000 */
[----:B------:R-:W-:Y:S02]  /*0820*/  SHF.R.S32.HI R16, RZ, 0x1f, R15 ;  /* 0x0000001fff107819 */ /* 0x000fe4000001140f */
[----:B------:R-:W-:Y:S01]  /*0830*/  SHF.R.S32.HI R14, RZ, 0x1f, R13 ;  /* 0x0000001fff0e7819 */ /* 0x000fe2000001140d */
[----:B------:R-:W-:Y:S01]  /*0840*/  IMAD.SHL.U32 R19, R17, 0x8, RZ ;  /* 0x0000000811137824 */ /* 0x000fe200078e00ff */
[----:B------:R-:W-:Y:S01]  /*0850*/  LEA.HI R16, R16, R15, RZ, 0x3 ;  /* 0x0000000f10107211 */ /* 0x000fe200078f18ff */
[----:B------:R-:W-:Y:S01]  /*0860*/  IMAD.SHL.U32 R15, R15, 0x8, RZ ;  /* 0x000000080f0f7824 */ /* 0x000fe200078e00ff */
[----:B------:R-:W-:-:S02]  /*0870*/  LEA.HI R14, R14, R13, RZ, 0x6 ;  /* 0x0000000d0e0e7211 */ /* 0x000fc400078f30ff */
[----:B------:R-:W-:Y:S02]  /*0880*/  SHF.R.S32.HI R22, RZ, 0x1f, R19 ;  /* 0x0000001fff167819 */ /* 0x000fe40000011413 */
[----:B------:R-:W-:Y:S02]  /*0890*/  SHF.R.S32.HI R18, RZ, 0x1f, R15 ;  /* 0x0000001fff127819 */ /* 0x000fe4000001140f */
[----:B------:R-:W-:Y:S02]  /*08a0*/  LOP3.LUT R14, R14, 0xffffffc0, RZ, 0xc0, !PT ;  /* 0xffffffc00e0e7812 */ /* 0x000fe400078ec0ff */
[----:B------:R-:W-:Y:S02]  /*08b0*/  LEA.HI R18, R18, R15, RZ, 0x6 ;  /* 0x0000000f12127211 */ /* 0x000fe400078f30ff */
[----:B------:R-:W-:Y:S01]  /*08c0*/  LEA.HI R22, R22, R19, RZ, 0x6 ;  /* 0x0000001316167211 */ /* 0x000fe200078f30ff */
[----:B------:R-:W-:Y:S01]  /*08d0*/  IMAD.IADD R21, R13, 0x1, -R14 ;  /* 0x000000010d157824 */ /* 0x000fe200078e0a0e */
[----:B------:R-:W-:-:S02]  /*08e0*/  SHF.R.S32.HI R13, RZ, 0x1f, R10 ;  /* 0x0000001fff0d7819 */ /* 0x000fc4000001140a */
[----:B------:R-:W-:Y:S01]  /*08f0*/  LOP3.LUT R18, R18, 0xffffffc0, RZ, 0xc0, !PT ;  /* 0xffffffc012127812 */ /* 0x000fe200078ec0ff */
[----:B------:R-:W-:Y:S01]  /*0900*/  IMAD R25, R2, 0x40, R21 ;  /* 0x0000004002197824 */ /* 0x000fe200078e0215 */
[----:B------:R-:W-:Y:S02]  /*0910*/  SHF.R.S32.HI R20, RZ, 0x1f, R17 ;  /* 0x0000001fff147819 */ /* 0x000fe40000011411 */
[----:B------:R-:W-:Y:S01]  /*0920*/  LOP3.LUT R22, R22, 0xffffffc0, RZ, 0xc0, !PT ;  /* 0xffffffc016167812 */ /* 0x000fe200078ec0ff */
[----:B------:R-:W-:Y:S01]  /*0930*/  IMAD.IADD R26, R15, 0x1, -R18 ;  /* 0x000000010f1a7824 */ /* 0x000fe200078e0a12 */
[----:B------:R-:W-:Y:S02]  /*0940*/  LEA.HI R13, R13, R10, RZ, 0x3 ;  /* 0x0000000a0d0d7211 */ /* 0x000fe400078f18ff */
[----:B------:R-:W-:Y:S01]  /*0950*/  LEA.HI R20, R20, R17, RZ, 0x3 ;  /* 0x0000001114147211 */ /* 0x000fe200078f18ff */
[----:B------:R-:W-:Y:S01]  /*0960*/  IMAD.IADD R28, R19, 0x1, -R22 ;  /* 0x00000001131c7824 */ /* 0x000fe200078e0a16 */
[----:B------:R-:W-:Y:S01]  /*0970*/  SHF.R.S32.HI R15, RZ, 0x3, R13 ;  /* 0x00000003ff0f7819 */ /* 0x000fe2000001140d */
[C---:B------:R-:W-:Y:S01]  /*0980*/  IMAD R24, R2.reuse, 0x40, R26 ;  /* 0x0000004002187824 */ /* 0x040fe200078e021a */
[----:B------:R-:W-:Y:S01]  /*0990*/  SHF.R.S32.HI R23, RZ, 0x3, R16 ;  /* 0x00000003ff177819 */ /* 0x000fe20000011410 */
[----:B------:R-:W-:Y:S01]  /*09a0*/  IMAD R29, R2, 0x40, R28 ;  /* 0x00000040021d7824 */ /* 0x000fe200078e021c */
[----:B------:R-:W-:Y:S01]  /*09b0*/  SHF.R.S32.HI R27, RZ, 0x3, R20 ;  /* 0x00000003ff1b7819 */ /* 0x000fe20000011414 */
[----:B-1----:R-:W-:Y:S01]  /*09c0*/  IMAD R16, R12, 0x40, R15 ;  /* 0x000000400c107824 */ /* 0x002fe200078e020f */
[----:B------:R-:W-:Y:S01]  /*09d0*/  IADD3 R14, R10, 0x60, RZ ;  /* 0x000000600a0e7810 */ /* 0x000fe20007ffe0ff */
[C---:B------:R-:W-:Y:S01]  /*09e0*/  IMAD R19, R12.reuse, 0x40, R23 ;  /* 0x000000400c137824 */ /* 0x040fe200078e0217 */
[----:B------:R-:W-:Y:S01]  /*09f0*/  ISETP.GE.AND P1, PT, R25, c[0x0][0x180], PT ;  /* 0x0000600019007a0c */ /* 0x000fe20003f26270 */
[----:B------:R-:W-:Y:S01]  /*0a00*/  IMAD R22, R12, 0x40, R27 ;  /* 0x000000400c167824 */ /* 0x000fe200078e021b */
[----:B------:R-:W-:Y:S01]  /*0a10*/  ISETP.GE.AND P0, PT, R24, c[0x0][0x180], PT ;  /* 0x0000600018007a0c */ /* 0x000fe20003f06270 */
[----:B------:R-:W-:Y:S01]  /*0a20*/  IMAD.SHL.U32 R17, R14, 0x8, RZ ;  /* 0x000000080e117824 */ /* 0x000fe200078e00ff */
[----:B------:R-:W-:-:S02]  /*0a30*/  ISETP.GE.AND P2, PT, R29, c[0x0][0x180], PT ;  /* 0x000060001d007a0c */ /* 0x000fc40003f46270 */
[----:B------:R-:W-:Y:S02]  /*0a40*/  ISETP.GE.OR P1, PT, R16, c[0x0][0x178], P1 ;  /* 0x00005e0010007a0c */ /* 0x000fe40000f26670 */
[----:B------:R-:W-:Y:S02]  /*0a50*/  ISETP.GE.OR P0, PT, R19, c[0x0][0x178], P0 ;  /* 0x00005e0013007a0c */ /* 0x000fe40000706670 */
[----:B------:R-:W-:Y:S02]  /*0a60*/  ISETP.GE.OR P2, PT, R22, c[0x0][0x178], P2 ;  /* 0x00005e0016007a0c */ /* 0x000fe40001746670 */
[----:B------:R-:W-:Y:S02]  /*0a70*/  SHF.R.S32.HI R18, RZ, 0x1f, R17 ;  /* 0x0000001fff127819 */ /* 0x000fe40000011411 */
[----:B------:R-:W-:Y:S02]  /*0a80*/  SHF.R.S32.HI R13, RZ, 0x1f, R14 ;  /* 0x0000001fff0d7819 */ /* 0x000fe4000001140e */
[----:B------:R-:W-:-:S02]  /*0a90*/  LEA.HI R18, R18, R17, RZ, 0x6 ;  /* 0x0000001112127211 */ /* 0x000fc400078f30ff */
[----:B------:R-:W-:Y:S01]  /*0aa0*/  LEA.HI R20, R13, R14, RZ, 0x3 ;  /* 0x0000000e0d147211 */ /* 0x000fe200078f18ff */
[----:B------:R-:W-:Y:S01]  /*0ab0*/  @!P1 IMAD R13, R15, 0x48, R21 ;  /* 0x000000480f0d9824 */ /* 0x000fe200078e0215 */
[----:B------:R-:W-:Y:S01]  /*0ac0*/  LOP3.LUT R18, R18, 0xffffffc0, RZ, 0xc0, !PT ;  /* 0xffffffc012127812 */ /* 0x000fe200078ec0ff */
[----:B------:R-:W-:Y:S02]  /*0ad0*/  @!P1 IMAD R14, R16, c[0x0][0x180], RZ ;  /* 0x00006000100e9a24 */ /* 0x000fe400078e02ff */
[----:B------:R-:W-:Y:S01]  /*0ae0*/  @!P0 IMAD R15, R19, c[0x0][0x180], RZ ;  /* 0x00006000130f8a24 */ /* 0x000fe200078e02ff */
[----:B------:R-:W-:Y:S01]  /*0af0*/  @!P2 SHF.R.S32.HI R19, RZ, 0x1f, R29 ;  /* 0x0000001fff13a819 */ /* 0x000fe2000001141d */
[----:B------:R-:W-:Y:S02]  /*0b00*/  @!P2 IMAD R16, R22, c[0x0][0x180], RZ ;  /* 0x000060001610aa24 */ /* 0x000fe400078e02ff */
[----:B------:R-:W-:Y:S01]  /*0b10*/  IMAD.IADD R30, R17, 0x1, -R18 ;  /* 0x00000001111e7824 */ /* 0x000fe200078e0a12 */
[----:B------:R-:W-:Y:S01]  /*0b20*/  @!P1 SHF.R.S32.HI R17, RZ, 0x1f, R25 ;  /* 0x0000001fff119819 */ /* 0x000fe20000011419 */
[----:B------:R-:W-:Y:S01]  /*0b30*/  @!P0 IMAD R21, R23, 0x48, R26 ;  /* 0x0000004817158824 */ /* 0x000fe200078e021a */
[----:B------:R-:W-:Y:S01]  /*0b40*/  @!P0 SHF.R.S32.HI R18, RZ, 0x1f, R24 ;  /* 0x0000001fff128819 */ /* 0x000fe20000011418 */
[----:B------:R-:W-:Y:S01]  /*0b50*/  @!P2 IMAD R23, R27, 0x48, R28 ;  /* 0x000000481b17a824 */ /* 0x000fe200078e021c */
[----:B------:R-:W-:Y:S01]  /*0b60*/  @!P1 IADD3 R25, P3, R25, R14, RZ ;  /* 0x0000000e19199210 */ /* 0x000fe20007f7e0ff */
[----:B------:R-:W-:Y:S01]  /*0b70*/  @!P1 IMAD R13, R2, 0x1200, R13 ;  /* 0x00001200020d9824 */ /* 0x000fe200078e020d */
[----:B------:R-:W-:Y:S01]  /*0b80*/  @!P0 IADD3 R24, P4, R24, R15, RZ ;  /* 0x0000000f18188210 */ /* 0x000fe20007f9e0ff */
[C---:B------:R-:W-:Y:S01]  /*0b90*/  @!P0 IMAD R21, R2.reuse, 0x1200, R21 ;  /* 0x0000120002158824 */ /* 0x040fe200078e0215 */
[----:B------:R-:W-:Y:S01]  /*0ba0*/  @!P2 IADD3 R22, P5, R29, R16, RZ ;  /* 0x000000101d16a210 */ /* 0x000fe20007fbe0ff */
[----:B------:R-:W-:Y:S01]  /*0bb0*/  @!P2 IMAD R23, R2, 0x1200, R23 ;  /* 0x000012000217a824 */ /* 0x000fe200078e0217 */
[----:B------:R-:W-:Y:S01]  /*0bc0*/  @!P1 LEA.HI.X.SX32 R26, R14, R17, 0x1, P3 ;  /* 0x000000110e1a9211 */ /* 0x000fe200018f0eff */
[----:B------:R-:W-:Y:S01]  /*0bd0*/  @!P1 IMAD.SHL.U32 R13, R13, 0x2, RZ ;  /* 0x000000020d0d9824 */ /* 0x000fe200078e00ff */
[----:B------:R-:W-:Y:S01]  /*0be0*/  @!P0 LEA.HI.X.SX32 R15, R15, R18, 0x1, P4 ;  /* 0x000000120f0f8211 */ /* 0x000fe200020f0eff */
[----:B------:R-:W-:Y:S01]  /*0bf0*/  @!P0 IMAD.SHL.U32 R21, R21, 0x2, RZ ;  /* 0x0000000215158824 */ /* 0x000fe200078e00ff */
[----:B------:R-:W-:Y:S01]  /*0c00*/  @!P1 LEA R18, P3, R25, c[0x0][0x160], 0x1 ;  /* 0x0000580019129a11 */ /* 0x000fe200078608ff */
[----:B------:R-:W-:Y:S01]  /*0c10*/  @!P2 IMAD.SHL.U32 R23, R23, 0x2, RZ ;  /* 0x000000021717a824 */ /* 0x000fe200078e00ff */
[----:B------:R-:W-:Y:S01]  /*0c20*/  @!P2 LEA.HI.X.SX32 R17, R16, R19, 0x1, P5 ;  /* 0x000000131011a211 */ /* 0x000fe200028f0eff */
[----:B------:R-:W-:Y:S01]  /*0c30*/  IMAD R27, R2, 0x40, R30 ;  /* 0x00000040021b7824 */ /* 0x000fe200078e021e */
[----:B------:R-:W-:-:S02]  /*0c40*/  @!P0 LEA R14, P4, R24, c[0x0][0x160], 0x1 ;  /* 0x00005800180e8a11 */ /* 0x000fc400078808ff */
[----:B------:R-:W-:Y:S02]  /*0c50*/  @!P2 LEA R16, P5, R22, c[0x0][0x160], 0x1 ;  /* 0x000058001610aa11 */ /* 0x000fe400078a08ff */
[----:B------:R-:W-:Y:S02]  /*0c60*/  @!P1 LEA.HI.X R19, R25, c[0x0][0x164], R26, 0x1, P3 ;  /* 0x0000590019139a11 */ /* 0x000fe400018f0c1a */
[----:B------:R-:W-:Y:S02]  /*0c70*/  @!P0 LEA.HI.X R15, R24, c[0x0][0x164], R15, 0x1, P4 ;  /* 0x00005900180f8a11 */ /* 0x000fe400020f0c0f */
[----:B------:R-:W-:Y:S01]  /*0c80*/  @!P2 LEA.HI.X R17, R22, c[0x0][0x164], R17, 0x1, P5 ;  /* 0x000059001611aa11 */ /* 0x000fe200028f0c11 */
[----:B------:R-:W-:Y:S01]  /*0c90*/  @!PT LDS RZ, [RZ] ;  /* 0x00000000fffff984 */ /* 0x000fe20000000800 */
[----:B------:R-:W-:Y:S01]  /*0ca0*/  @!PT LDS RZ, [RZ] ;  /* 0x00000000fffff984 */ /* 0x000fe20000000800 */
[----:B------:R-:W-:Y:S01]  /*0cb0*/  @!PT LDS RZ, [RZ] ;  /* 0x00000000fffff984 */ /* 0x000fe20000000800 */
[----:B------:R1:W-:Y:S01]  /*0cc0*/  @!P1 LDGSTS.E.128 [R13+0x80], [R18.64] ;  /* 0x00080000120d9fae */ /* 0x0003e2000b921c46 */
[----:B------:R-:W-:Y:S02]  /*0cd0*/  SHF.R.S32.HI R25, RZ, 0x3, R20 ;  /* 0x00000003ff197819 */ /* 0x000fe40000011414 */
[----:B------:R-:W-:Y:S01]  /*0ce0*/  ISETP.GE.AND P1, PT, R27, c[0x0][0x180], PT ;  /* 0x000060001b007a0c */ /* 0x000fe20003f26270 */
[----:B------:R1:W-:Y:S01]  /*0cf0*/  @!P0 LDGSTS.E.128 [R21+0x80], [R14.64] ;  /* 0x000800000e158fae */ /* 0x0003e2000b921c46 */
[----:B------:R-:W-:Y:S01]  /*0d00*/  ISETP.GE.AND P0, PT, R10, 0x180, PT ;  /* 0x000001800a00780c */ /* 0x000fe20003f06270 */
[----:B------:R-:W-:Y:S01]  /*0d10*/  IMAD R22, R12, 0x40, R25 ;  /* 0x000000400c167824 */ /* 0x000fe200078e0219 */
[----:B------:R-:W-:Y:S01]  /*0d20*/  IADD3 R20, R10, 0x80, RZ ;  /* 0x000000800a147810 */ /* 0x000fe20007ffe0ff */
[----:B------:R1:W-:Y:S03]  /*0d30*/  @!P2 LDGSTS.E.128 [R23+0x80], [R16.64] ;  /* 0x000800001017afae */ /* 0x0003e6000b921c46 */
[----:B------:R-:W-:-:S13]  /*0d40*/  ISETP.GE.OR P1, PT, R22, c[0x0][0x178], P1 ;  /* 0x00005e0016007a0c */ /* 0x000fda0000f26670 */
[----:B------:R-:W-:Y:S05]  /*0d50*/  @P1 BRA `(.L_x_12) ;  /* 0x000000a000001947 */ /* 0x000fea0003800000 */
[----:B-1----:R-:W-:Y:S01]  /*0d60*/  IMAD R10, R22, c[0x0][0x180], RZ ;  /* 0x00006000160a7a24 */ /* 0x002fe200078e02ff */
        /* <DEDUP_REMOVED lines=8> */
[----:B------:R1:W-:Y:S04]  /*0df0*/  LDGSTS.E.128 [R13+0x80], [R14.64] ;  /* 0x000800000e0d7fae */ /* 0x0003e8000b921c46 */
.L_x_12:
[----:B-1----:R-:W-:Y:S05]  /*0e00*/  BSYNC B2 ;  /* 0x0000000000027941 */ /* 0x002fea0003800000 */
.L_x_11:
[----:B------:R-:W-:Y:S01]  /*0e10*/  IMAD.MOV.U32 R10, RZ, RZ, R20 ;  /* 0x000000ffff0a7224 */ /* 0x000fe200078e0014 */
[----:B------:R-:W-:Y:S05]  /*0e20*/  @!P0 BRA `(.L_x_13) ;  /* 0xfffff9b000008947 */ /* 0x000fea000383ffff */
.L_x_10:
[----:B------:R-:W-:Y:S05]  /*0e30*/  BSYNC B1 ;  /* 0x0000000000017941 */ /* 0x000fea0003800000 */
.L_x_9:
[----:B------:R-:W2:Y:S01]  /*0e40*/  S2R R60, SR_TID.X ;  /* 0x00000000003c7919 */ /* 0x000ea20000002100 */
[----:B-1----:R-:W-:Y:S01]  /*0e50*/  IMAD.MOV.U32 R13, RZ, RZ, 0x2400 ;  /* 0x00002400ff0d7424 */ /* 0x002fe200078e00ff */
[----:B------:R-:W-:Y:S03]  /*0e60*/  BSSY B1, `(.L_x_14) ;  /* 0x0000046000017945 */ /* 0x000fe60003800000 */
[----:B------:R-:W-:Y:S01]  /*0e70*/  IMAD R10, R2, R13, 0x9080 ;  /* 0x00009080020a7424 */ /* 0x000fe200078e020d */
[----:B--2---:R-:W-:Y:S01]  /*0e80*/  IADD3 R18, -R60, 0x1ff, RZ ;  /* 0x000001ff3c127810 */ /* 0x004fe20007ffe1ff */
[----:B------:R-:W-:-:S03]  /*0e90*/  IMAD.MOV.U32 R12, RZ, RZ, R60 ;  /* 0x000000ffff0c7224 */ /* 0x000fc600078e003c */
[----:B------:R-:W-:-:S04]  /*0ea0*/  LEA.HI R14, R18, 0x1, RZ, 0x1b ;  /* 0x00000001120e7811 */ /* 0x000fc800078fd8ff */
[----:B------:R-:W-:-:S13]  /*0eb0*/  LOP3.LUT P0, RZ, R14, 0x3, RZ, 0xc0, !PT ;  /* 0x000000030eff7812 */ /* 0x000fda000780c0ff */
[----:B------:R-:W-:Y:S05]  /*0ec0*/  @!P0 BRA `(.L_x_15) ;  /* 0x000003f000008947 */ /* 0x000fea0003800000 */
[----:B------:R-:W-:Y:S01]  /*0ed0*/  IMAD R12, R0, 0x40, R3 ;  /* 0x00000040000c7824 */ /* 0x000fe200078e0203 */
[----:B------:R-:W-:Y:S01]  /*0ee0*/  LOP3.LUT R16, R14, 0x3, RZ, 0xc0, !PT ;  /* 0x000000030e107812 */ /* 0x000fe200078ec0ff */
[----:B------:R-:W-:Y:S01]  /*0ef0*/  IMAD R13, R2, 0x40, R4 ;  /* 0x00000040020d7824 */ /* 0x000fe200078e0204 */
[----:B------:R-:W-:Y:S02]  /*0f00*/  BSSY B2, `(.L_x_16) ;  /* 0x0000011000027945 */ /* 0x000fe40003800000 */
[----:B------:R-:W-:Y:S02]  /*0f10*/  ISETP.GE.AND P0, PT, R12, c[0x0][0x17c], PT ;  /* 0x00005f000c007a0c */ /* 0x000fe40003f06270 */
[----:B------:R-:W-:Y:S02]  /*0f20*/  ISETP.NE.AND P1, PT, R16, 0x1, PT ;  /* 0x000000011000780c */ /* 0x000fe40003f25270 */
[----:B------:R-:W-:-:S13]  /*0f30*/  ISETP.GE.OR P0, PT, R13, c[0x0][0x180], P0 ;  /* 0x000060000d007a0c */ /* 0x000fda0000706670 */
[----:B------:R-:W-:Y:S05]  /*0f40*/  @P0 BRA `(.L_x_17) ;  /* 0x000000c000000947 */ /* 0x000fea0003800000 */
[----:B------:R-:W-:Y:S01]  /*0f50*/  IMAD R13, R13, c[0x0][0x17c], RZ ;  /* 0x00005f000d0d7a24 */ /* 0x000fe200078e02ff */
[----:B------:R-:W-:Y:S01]  /*0f60*/  SHF.R.S32.HI R14, RZ, 0x1f, R12 ;  /* 0x0000001fff0e7819 */ /* 0x000fe2000001140c */
[----:B------:R-:W-:-:S03]  /*0f70*/  IMAD R17, R4, 0x48, R3 ;  /* 0x0000004804117824 */ /* 0x000fc600078e0203 */
[----:B------:R-:W-:-:S04]  /*0f80*/  IADD3 R15, P0, R12, R13, RZ ;  /* 0x0000000d0c0f7210 */ /* 0x000fc80007f1e0ff */
[----:B------:R-:W-:Y:S02]  /*0f90*/  LEA.HI.X.SX32 R14, R13, R14, 0x1, P0 ;  /* 0x0000000e0d0e7211 */ /* 0x000fe400000f0eff */
[----:B------:R-:W-:-:S04]  /*0fa0*/  LEA R12, P0, R15, c[0x0][0x168], 0x1 ;  /* 0x00005a000f0c7a11 */ /* 0x000fc800078008ff */
[----:B------:R-:W-:Y:S01]  /*0fb0*/  LEA.HI.X R13, R15, c[0x0][0x16c], R14, 0x1, P0 ;  /* 0x00005b000f0d7a11 */ /* 0x000fe200000f0c0e */
[----:B------:R-:W-:-:S05]  /*0fc0*/  IMAD R15, R17, 0x2, R10 ;  /* 0x00000002110f7824 */ /* 0x000fca00078e020a */
[----:B------:R-:W-:Y:S01]  /*0fd0*/  @!PT LDS RZ, [RZ] ;  /* 0x00000000fffff984 */ /* 0x000fe20000000800 */
[----:B------:R-:W-:Y:S01]  /*0fe0*/  @!PT LDS RZ, [RZ] ;  /* 0x00000000fffff984 */ /* 0x000fe20000000800 */
[----:B------:R-:W-:Y:S01]  /*0ff0*/  @!PT LDS RZ, [RZ] ;  /* 0x00000000fffff984 */ /* 0x000fe20000000800 */
[----:B------:R1:W-:Y:S03]  /*1000*/  LDGSTS.E.128 [R15], [R12.64] ;  /* 0x000000000c0f7fae */ /* 0x0003e6000b921c46 */
.L_x_17:
[----:B------:R-:W-:Y:S05]  /*1010*/  BSYNC B2 ;  /* 0x0000000000027941 */ /* 0x000fea0003800000 */
.L_x_16:
[----:B-1----:R-:W-:Y:S01]  /*1020*/  IADD3 R12, R60, 0x20, RZ ;  /* 0x000000203c0c7810 */ /* 0x002fe20007ffe0ff */
[----:B------:R-:W-:Y:S05]  /*1030*/  @!P1 BRA `(.L_x_15) ;  /* 0x0000028000009947 */ /* 0x000fea0003800000 */
[----:B------:R-:W-:Y:S01]  /*1040*/  IMAD R12, R0, 0x40, R5 ;  /* 0x00000040000c7824 */ /* 0x000fe200078e0205 */
        /* <DEDUP_REMOVED lines=18> */
.L_x_19:
[----:B------:R-:W-:Y:S05]  /*1170*/  BSYNC B2 ;  /* 0x0000000000027941 */ /* 0x000fea0003800000 */
.L_x_18:
[----:B-1----:R-:W-:Y:S01]  /*1180*/  IADD3 R12, R60, 0x40, RZ ;  /* 0x000000403c0c7810 */ /* 0x002fe20007ffe0ff */
[----:B------:R-:W-:Y:S05]  /*1190*/  @!P1 BRA `(.L_x_15) ;  /* 0x0000012000009947 */ /* 0x000fea0003800000 */
[----:B------:R-:W-:Y:S01]  /*11a0*/  IMAD R13, R0, 0x40, R11 ;  /* 0x00000040000d7824 */ /* 0x000fe200078e020b */
        /* <DEDUP_REMOVED lines=17> */
.L_x_15:
[----:B------:R-:W-:Y:S05]  /*12c0*/  BSYNC B1 ;  /* 0x0000000000017941 */ /* 0x000fea0003800000 */
.L_x_14:
[----:B------:R-:W-:Y:S01]  /*12d0*/  ISETP.GE.U32.AND P0, PT, R18, 0x60, PT ;  /* 0x000000601200780c */ /* 0x000fe20003f06070 */
[----:B------:R-:W-:-:S12]  /*12e0*/  BSSY B1, `(.L_x_20) ;  /* 0x0000063000017945 */ /* 0x000fd80003800000 */
[----:B------:R-:W-:Y:S05]  /*12f0*/  @!P0 BRA `(.L_x_21) ;  /* 0x0000061000008947 */ /* 0x000fea0003800000 */
.L_x_24:
[C---:B-1----:R-:W-:Y:S01]  /*1300*/  IADD3 R15, R12.reuse, 0x20, RZ ;  /* 0x000000200c0f7810 */ /* 0x042fe20007ffe0ff */
        /* <DEDUP_REMOVED lines=10> */
[----:B------:R-:W-:Y:S02]  /*13b0*/  LOP3.LUT R14, R14, 0xffffffc0, RZ, 0xc0, !PT ;  /* 0xffffffc00e0e7812 */ /* 0x000fe400078ec0ff */
[----:B------:R-:W-:Y:S02]  /*13c0*/  SHF.R.S32.HI R18, RZ, 0x1f, R15 ;  /* 0x0000001fff127819 */ /* 0x000fe4000001140f */
[----:B------:R-:W-:Y:S01]  /*13d0*/  LEA.HI R22, R22, R19, RZ, 0x6 ;  /* 0x0000001316167211 */ /* 0x000fe200078f30ff */
[----:B------:R-:W-:Y:S01]  /*13e0*/  IMAD.IADD R21, R13, 0x1, -R14 ;  /* 0x000000010d157824 */ /* 0x000fe200078e0a0e */
[----:B------:R-:W-:Y:S02]  /*13f0*/  LEA.HI R18, R18, R15, RZ, 0x6 ;  /* 0x0000000f12127211 */ /* 0x000fe400078f30ff */
[----:B------:R-:W-:Y:S01]  /*1400*/  SHF.R.S32.HI R13, RZ, 0x1f, R12 ;  /* 0x0000001fff0d7819 */ /* 0x000fe2000001140c */
[----:B------:R-:W-:Y:S01]  /*1410*/  IMAD R25, R0, 0x40, R21 ;  /* 0x0000004000197824 */ /* 0x000fe200078e0215 */
[----:B------:R-:W-:-:S02]  /*1420*/  SHF.R.S32.HI R20, RZ, 0x1f, R17 ;  /* 0x0000001fff147819 */ /* 0x000fc40000011411 */
[----:B------:R-:W-:Y:S02]  /*1430*/  LOP3.LUT R22, R22, 0xffffffc0, RZ, 0xc0, !PT ;  /* 0xffffffc016167812 */ /* 0x000fe400078ec0ff */
[----:B------:R-:W-:Y:S02]  /*1440*/  LOP3.LUT R18, R18, 0xffffffc0, RZ, 0xc0, !PT ;  /* 0xffffffc012127812 */ /* 0x000fe400078ec0ff */
[----:B------:R-:W-:Y:S01]  /*1450*/  LEA.HI R13, R13, R12, RZ, 0x3 ;  /* 0x0000000c0d0d7211 */ /* 0x000fe200078f18ff */
[----:B------:R-:W-:Y:S01]  /*1460*/  IMAD.IADD R26, R19, 0x1, -R22 ;  /* 0x00000001131a7824 */ /* 0x000fe200078e0a16 */
[----:B------:R-:W-:Y:S01]  /*1470*/  LEA.HI R20, R20, R17, RZ, 0x3 ;  /* 0x0000001114147211 */ /* 0x000fe200078f18ff */
[----:B------:R-:W-:Y:S01]  /*1480*/  IMAD.IADD R23, R15, 0x1, -R18 ;  /* 0x000000010f177824 */ /* 0x000fe200078e0a12 */
[----:B------:R-:W-:Y:S01]  /*1490*/  SHF.R.S32.HI R15, RZ, 0x3, R13 ;  /* 0x00000003ff0f7819 */ /* 0x000fe2000001140d */
[C---:B------:R-:W-:Y:S01]  /*14a0*/  IMAD R29, R0.reuse, 0x40, R26 ;  /* 0x00000040001d7824 */ /* 0x040fe200078e021a */
[----:B------:R-:W-:Y:S01]  /*14b0*/  SHF.R.S32.HI R27, RZ, 0x3, R20 ;  /* 0x00000003ff1b7819 */ /* 0x000fe20000011414 */
[----:B------:R-:W-:Y:S01]  /*14c0*/  IMAD R24, R0, 0x40, R23 ;  /* 0x0000004000187824 */ /* 0x000fe200078e0217 */
[----:B------:R-:W-:Y:S01]  /*14d0*/  SHF.R.S32.HI R19, RZ, 0x3, R16 ;  /* 0x00000003ff137819 */ /* 0x000fe20000011410 */
[----:B------:R-:W-:Y:S01]  /*14e0*/  IMAD R16, R2, 0x40, R15 ;  /* 0x0000004002107824 */ /* 0x000fe200078e020f */
        /* <DEDUP_REMOVED lines=14> */
[----:B------:R-:W-:Y:S01]  /*15d0*/  @!P1 IMAD R14, R16, c[0x0][0x17c], RZ ;  /* 0x00005f00100e9a24 */ /* 0x000fe200078e02ff */
[----:B------:R-:W-:Y:S01]  /*15e0*/  LOP3.LUT R18, R18, 0xffffffc0, RZ, 0xc0, !PT ;  /* 0xffffffc012127812 */ /* 0x000fe200078ec0ff */
[----:B------:R-:W-:Y:S02]  /*15f0*/  @!P1 IMAD R13, R15, 0x48, R21 ;  /* 0x000000480f0d9824 */ /* 0x000fe400078e0215 */
[----:B------:R-:W-:Y:S02]  /*1600*/  @!P2 IMAD R16, R28, c[0x0][0x17c], RZ ;  /* 0x00005f001c10aa24 */ /* 0x000fe400078e02ff */
[----:B------:R-:W-:Y:S02]  /*1610*/  @!P0 IMAD R15, R22, c[0x0][0x17c], RZ ;  /* 0x00005f00160f8a24 */ /* 0x000fe400078e02ff */
[----:B------:R-:W-:Y:S01]  /*1620*/  IMAD.IADD R30, R17, 0x1, -R18 ;  /* 0x00000001111e7824 */ /* 0x000fe200078e0a12 */
[----:B------:R-:W-:Y:S01]  /*1630*/  @!P1 SHF.R.S32.HI R17, RZ, 0x1f, R25 ;  /* 0x0000001fff119819 */ /* 0x000fe20000011419 */
[----:B------:R-:W-:Y:S01]  /*1640*/  @!P0 IMAD R21, R19, 0x48, R23 ;  /* 0x0000004813158824 */ /* 0x000fe200078e0217 */
[----:B------:R-:W-:Y:S01]  /*1650*/  @!P1 IADD3 R25, P4, R25, R14, RZ ;  /* 0x0000000e19199210 */ /* 0x000fe20007f9e0ff */
[----:B------:R-:W-:Y:S01]  /*1660*/  @!P2 IMAD R23, R27, 0x48, R26 ;  /* 0x000000481b17a824 */ /* 0x000fe200078e021a */
[----:B------:R-:W-:Y:S01]  /*1670*/  @!P0 SHF.R.S32.HI R18, RZ, 0x1f, R24 ;  /* 0x0000001fff128819 */ /* 0x000fe20000011418 */
[--C-:B------:R-:W-:Y:S01]  /*1680*/  @!P1 IMAD R13, R13, 0x2, R10.reuse ;  /* 0x000000020d0d9824 */ /* 0x100fe200078e020a */
[----:B------:R-:W-:Y:S01]  /*1690*/  @!P2 SHF.R.S32.HI R19, RZ, 0x1f, R29 ;  /* 0x0000001fff13a819 */ /* 0x000fe2000001141d */
[--C-:B------:R-:W-:Y:S01]  /*16a0*/  @!P0 IMAD R21, R21, 0x2, R10.reuse ;  /* 0x0000000215158824 */ /* 0x100fe200078e020a */
[----:B------:R-:W-:Y:S01]  /*16b0*/  @!P2 IADD3 R22, P3, R29, R16, RZ ;  /* 0x000000101d16a210 */ /* 0x000fe20007f7e0ff */
[----:B------:R-:W-:Y:S01]  /*16c0*/  @!P2 IMAD R23, R23, 0x2, R10 ;  /* 0x000000021717a824 */ /* 0x000fe200078e020a */
[----:B------:R-:W-:Y:S01]  /*16d0*/  @!P0 IADD3 R24, P5, R24, R15, RZ ;  /* 0x0000000f18188210 */ /* 0x000fe20007fbe0ff */
[----:B------:R-:W-:Y:S01]  /*16e0*/  IMAD R27, R0, 0x40, R30 ;  /* 0x00000040001b7824 */ /* 0x000fe200078e021e */
[----:B------:R-:W-:-:S02]  /*16f0*/  @!P1 LEA.HI.X.SX32 R26, R14, R17, 0x1, P4 ;  /* 0x000000110e1a9211 */ /* 0x000fc400020f0eff */
[----:B------:R-:W-:Y:S02]  /*1700*/  @!P1 LEA R14, P4, R25, c[0x0][0x168], 0x1 ;  /* 0x00005a00190e9a11 */ /* 0x000fe400078808ff */
[----:B------:R-:W-:Y:S02]  /*1710*/  @!P2 LEA.HI.X.SX32 R19, R16, R19, 0x1, P3 ;  /* 0x000000131013a211 */ /* 0x000fe400018f0eff */
[----:B------:R-:W-:Y:S02]  /*1720*/  @!P0 LEA.HI.X.SX32 R17, R15, R18, 0x1, P5 ;  /* 0x000000120f118211 */ /* 0x000fe400028f0eff */
[----:B------:R-:W-:Y:S02]  /*1730*/  @!P0 LEA R16, P3, R24, c[0x0][0x168], 0x1 ;  /* 0x00005a0018108a11 */ /* 0x000fe400078608ff */
[----:B------:R-:W-:Y:S02]  /*1740*/  @!P2 LEA R18, P5, R22, c[0x0][0x168], 0x1 ;  /* 0x00005a001612aa11 */ /* 0x000fe400078a08ff */
[----:B------:R-:W-:-:S02]  /*1750*/  @!P1 LEA.HI.X R15, R25, c[0x0][0x16c], R26, 0x1, P4 ;  /* 0x00005b00190f9a11 */ /* 0x000fc400020f0c1a */
[----:B------:R-:W-:Y:S02]  /*1760*/  @!P0 LEA.HI.X R17, R24, c[0x0][0x16c], R17, 0x1, P3 ;  /* 0x00005b0018118a11 */ /* 0x000fe400018f0c11 */
[----:B------:R-:W-:Y:S01]  /*1770*/  @!P2 LEA.HI.X R19, R22, c[0x0][0x16c], R19, 0x1, P5 ;  /* 0x00005b001613aa11 */ /* 0x000fe200028f0c13 */
[----:B------:R-:W-:Y:S01]  /*1780*/  @!PT LDS RZ, [RZ] ;  /* 0x00000000fffff984 */ /* 0x000fe20000000800 */
[----:B------:R-:W-:Y:S01]  /*1790*/  @!PT LDS RZ, [RZ] ;  /* 0x00000000fffff984 */ /* 0x000fe20000000800 */
[----:B------:R-:W-:Y:S01]  /*17a0*/  @!PT LDS RZ, [RZ] ;  /* 0x00000000fffff984 */ /* 0x000fe20000000800 */
[----:B------:R1:W-:Y:S01]  /*17b0*/  @!P1 LDGSTS.E.128 [R13], [R14.64] ;  /* 0x000000000e0d9fae */ /* 0x0003e2000b921c46 */
[----:B------:R-:W-:Y:S02]  /*17c0*/  SHF.R.S32.HI R25, RZ, 0x3, R20 ;  /* 0x00000003ff197819 */ /* 0x000fe40000011414 */
[----:B------:R-:W-:Y:S01]  /*17d0*/  ISETP.GE.AND P1, PT, R27, c[0x0][0x17c], PT ;  /* 0x00005f001b007a0c */ /* 0x000fe20003f26270 */
[----:B------:R1:W-:Y:S01]  /*17e0*/  @!P0 LDGSTS.E.128 [R21], [R16.64] ;  /* 0x0000000010158fae */ /* 0x0003e2000b921c46 */
[----:B------:R-:W-:Y:S01]  /*17f0*/  ISETP.GE.AND P0, PT, R12, 0x180, PT ;  /* 0x000001800c00780c */ /* 0x000fe20003f06270 */
[----:B------:R-:W-:Y:S01]  /*1800*/  IMAD R22, R2, 0x40, R25 ;  /* 0x0000004002167824 */ /* 0x000fe200078e0219 */
[----:B------:R-:W-:Y:S01]  /*1810*/  IADD3 R20, R12, 0x80, RZ ;  /* 0x000000800c147810 */ /* 0x000fe20007ffe0ff */
[----:B------:R1:W-:Y:S03]  /*1820*/  @!P2 LDGSTS.E.128 [R23], [R18.64] ;  /* 0x000000001217afae */ /* 0x0003e6000b921c46 */
[----:B------:R-:W-:-:S13]  /*1830*/  ISETP.GE.OR P1, PT, R22, c[0x0][0x180], P1 ;  /* 0x0000600016007a0c */ /* 0x000fda0000f26670 */
[----:B------:R-:W-:Y:S05]  /*1840*/  @P1 BRA `(.L_x_23) ;  /* 0x0000009000001947 */ /* 0x000fea0003800000 */
[----:B-1----:R-:W-:Y:S01]  /*1850*/  IMAD R12, R22, c[0x0][0x17c], RZ ;  /* 0x00005f00160c7a24 */ /* 0x002fe200078e02ff */
[----:B------:R-:W-:Y:S01]  /*1860*/  SHF.R.S32.HI R13, RZ, 0x1f, R27 ;  /* 0x0000001fff0d7819 */ /* 0x000fe2000001141b */
[----:B------:R-:W-:-:S03]  /*1870*/  IMAD R15, R25, 0x48, R30 ;  /* 0x00000048190f7824 */ /* 0x000fc600078e021e */
[----:B------:R-:W-:Y:S01]  /*1880*/  IADD3 R14, P1, R27, R12, RZ ;  /* 0x0000000c1b0e7210 */ /* 0x000fe20007f3e0ff */
[----:B------:R-:W-:-:S03]  /*1890*/  IMAD R15, R15, 0x2, R10 ;  /* 0x000000020f0f7824 */ /* 0x000fc600078e020a */
[----:B------:R-:W-:Y:S02]  /*18a0*/  LEA.HI.X.SX32 R13, R12, R13, 0x1, P1 ;  /* 0x0000000d0c0d7211 */ /* 0x000fe400008f0eff */
[----:B------:R-:W-:-:S04]  /*18b0*/  LEA R12, P1, R14, c[0x0][0x168], 0x1 ;  /* 0x00005a000e0c7a11 */ /* 0x000fc800078208ff */
[----:B------:R-:W-:-:S05]  /*18c0*/  LEA.HI.X R13, R14, c[0x0][0x16c], R13, 0x1, P1 ;  /* 0x00005b000e0d7a11 */ /* 0x000fca00008f0c0d */
[----:B------:R1:W-:Y:S04]  /*18d0*/  LDGSTS.E.128 [R15], [R12.64] ;  /* 0x000000000c0f7fae */ /* 0x0003e8000b921c46 */
.L_x_23:
[----:B-1----:R-:W-:Y:S05]  /*18e0*/  BSYNC B2 ;  /* 0x0000000000027941 */ /* 0x002fea0003800000 */
.L_x_22:
[----:B------:R-:W-:Y:S01]  /*18f0*/  IMAD.MOV.U32 R12, RZ, RZ, R20 ;  /* 0x000000ffff0c7224 */ /* 0x000fe200078e0014 */
[----:B------:R-:W-:Y:S05]  /*1900*/  @!P0 BRA `(.L_x_24) ;  /* 0xfffff9f000008947 */ /* 0x000fea000383ffff */
.L_x_21:
[----:B------:R-:W-:Y:S05]  /*1910*/  BSYNC B1 ;  /* 0x0000000000017941 */ /* 0x000fea0003800000 */
.L_x_20:
[----:B------:R-:W0:Y:S02]  /*1920*/  LDGDEPBAR ;  /* 0x00000000000079af */ /* 0x000e240000000000 */
.L_x_2:
[----:B------:R-:W-:-:S04]  /*1930*/  IADD3 R2, R2, 0x1, RZ ;  /* 0x0000000102027810 */ /* 0x000fc80007ffe0ff */
[----:B------:R-:W-:-:S13]  /*1940*/  ISETP.GE.U32.AND P0, PT, R2, 0x3, PT ;  /* 0x000000030200780c */ /* 0x000fda0003f06070 */
[----:B------:R-:W-:Y:S01]  /*1950*/  @P0 CALL.REL.NOINC `(.L_x_25) ;  /* 0x0000001000000944 */ /* 0x000fe20003c00000 */
[----:B------:R-:W-:Y:S05]  /*1960*/  BRA `(.L_x_26) ;  /* 0xffffe96000007947 */ /* 0x000fea000383ffff */
.L_x_25:
[----:B------:R-:W-:-:S04]  /*1970*/  DEPBAR.LE SB0, 0x2 ;  /* 0x000080800000791a */ /* 0x000fc80000000000 */
.L_x_1:
[----:B------:R-:W-:Y:S05]  /*1980*/  BSYNC B0 ;  /* 0x0000000000007941 */ /* 0x000fea0003800000 */
.L_x_0:
[----:B------:R-:W-:Y:S01]  /*1990*/  IMAD.MOV.U32 R0, RZ, RZ, c[0x0][0x180] ;  /* 0x00006000ff007624 */ /* 0x000fe200078e00ff */
[----:B------:R-:W-:Y:S01]  /*19a0*/  BAR.SYNC.DEFER_BLOCKING 0x0 ;  /* 0x0000000000007b1d */ /* 0x000fe20000010000 */
[----:B------:R-:W-:Y:S01]  /*19b0*/  IMAD.MOV.U32 R50, RZ, RZ, RZ ;  /* 0x000000ffff327224 */ /* 0x000fe200078e00ff */
[----:B------:R-:W-:Y:S01]  /*19c0*/  CS2R R48, SRZ ;  /* 0x0000000000307805 */ /* 0x000fe2000001ff00 */
[----:B------:R-:W-:Y:S01]  /*19d0*/  IMAD.MOV.U32 R46, RZ, RZ, RZ ;  /* 0x000000ffff2e7224 */ /* 0x000fe200078e00ff */
[----:B------:R-:W-:Y:S01]  /*19e0*/  ISETP.GE.AND P0, PT, R0, 0x1, PT ;  /* 0x000000010000780c */ /* 0x000fe20003f06270 */
[----:B------:R-:W-:Y:S01]  /*19f0*/  CS2R R44, SRZ ;  /* 0x00000000002c7805 */ /* 0x000fe2000001ff00 */
[----:B------:R-:W-:Y:S01]  /*1a00*/  IMAD.MOV.U32 R52, RZ, RZ, RZ ;  /* 0x000000ffff347224 */ /* 0x000fe200078e00ff */
[----:B------:R-:W-:Y:S01]  /*1a10*/  CS2R R20, SRZ ;  /* 0x0000000000147805 */ /* 0x000fe2000001ff00 */
[----:B------:R-:W-:Y:S01]  /*1a20*/  IMAD.MOV.U32 R6, RZ, RZ, RZ ;  /* 0x000000ffff067224 */ /* 0x000fe200078e00ff */
[----:B------:R-:W-:-:S08]  /*1a30*/  CS2R R16, SRZ ;  /* 0x0000000000107805 */ /* 0x000fd0000001ff00 */
[----:B------:R-:W-:Y:S05]  /*1a40*/  @!P0 BRA `(.L_x_27) ;  /* 0x000022a000008947 */ /* 0x000fea0003800000 */
[C---:B------:R-:W-:Y:S01]  /*1a50*/  IADD3 R2, R60.reuse, 0x20, RZ ;  /* 0x000000203c027810 */ /* 0x040fe20007ffe0ff */
[C---:B------:R-:W-:Y:S01]  /*1a60*/  IMAD.SHL.U32 R3, R60.reuse, 0x8, RZ ;  /* 0x000000083c037824 */ /* 0x040fe200078e00ff */
[----:B------:R-:W-:Y:S01]  /*1a70*/  IADD3 R6, R60, 0x40, RZ ;  /* 0x000000403c067810 */ /* 0x000fe20007ffe0ff */
[----:B------:R-:W-:Y:S01]  /*1a80*/  IMAD.MOV.U32 R64, RZ, RZ, RZ ;  /* 0x000000ffff407224 */ /* 0x000fe200078e00ff */
[----:B------:R-:W-:Y:S01]  /*1a90*/  SHF.R.S32.HI R5, RZ, 0x1f, R2 ;  /* 0x0000001fff057819 */ /* 0x000fe20000011402 */
[----:B------:R-:W-:Y:S01]  /*1aa0*/  IMAD.SHL.U32 R4, R2, 0x8, RZ ;  /* 0x0000000802047824 */ /* 0x000fe200078e00ff */
[----:B------:R-:W-:Y:S01]  /*1ab0*/  SHF.R.S32.HI R0, RZ, 0x1f, R3 ;  /* 0x0000001fff007819 */ /* 0x000fe20000011403 */
[----:B------:R-:W-:Y:S01]  /*1ac0*/  IMAD.SHL.U32 R61, R6, 0x8, RZ ;  /* 0x00000008063d7824 */ /* 0x000fe200078e00ff */
[----:B------:R-:W-:Y:S01]  /*1ad0*/  LEA.HI R2, R5, R2, RZ, 0x3 ;  /* 0x0000000205027211 */ /* 0x000fe200078f18ff */
[----:B------:R-:W-:Y:S01]  /*1ae0*/  IMAD.MOV.U32 R50, RZ, RZ, RZ ;  /* 0x000000ffff327224 */ /* 0x000fe200078e00ff */
[----:B------:R-:W-:Y:S01]  /*1af0*/  SHF.R.S32.HI R11, RZ, 0x1f, R4 ;  /* 0x0000001fff0b7819 */ /* 0x000fe20000011404 */
[----:B------:R-:W-:Y:S01]  /*1b00*/  CS2R R48, SRZ ;  /* 0x0000000000307805 */ /* 0x000fe2000001ff00 */
[----:B------:R-:W-:Y:S01]  /*1b10*/  SHF.R.S32.HI R8, RZ, 0x1f, R61 ;  /* 0x0000001fff087819 */ /* 0x000fe2000001143d */
[----:B------:R-:W-:Y:S01]  /*1b20*/  IMAD.MOV.U32 R46, RZ, RZ, RZ ;  /* 0x000000ffff2e7224 */ /* 0x000fe200078e00ff */
[----:B------:R-:W-:Y:S01]  /*1b30*/  LEA.HI R11, R11, R4, RZ, 0x6 ;  /* 0x000000040b0b7211 */ /* 0x000fe200078f30ff */
[----:B------:R-:W-:Y:S01]  /*1b40*/  CS2R R44, SRZ ;  /* 0x00000000002c7805 */ /* 0x000fe2000001ff00 */
[----:B------:R-:W-:Y:S01]  /*1b50*/  LEA.HI R0, R0, R3, RZ, 0x6 ;  /* 0x0000000300007211 */ /* 0x000fe200078f30ff */
[----:B------:R-:W-:Y:S01]  /*1b60*/  IMAD.MOV.U32 R52, RZ, RZ, RZ ;  /* 0x000000ffff347224 */ /* 0x000fe200078e00ff */
[----:B------:R-:W-:Y:S01]  /*1b70*/  LOP3.LUT R5, R11, 0xffffffc0, RZ, 0xc0, !PT ;  /* 0xffffffc00b057812 */ /* 0x000fe200078ec0ff */
[----:B------:R-:W-:Y:S01]  /*1b80*/  CS2R R20, SRZ ;  /* 0x0000000000147805 */ /* 0x000fe2000001ff00 */
[----:B------:R-:W-:Y:S01]  /*1b90*/  LEA.HI R8, R8, R61, RZ, 0x6 ;  /* 0x0000003d08087211 */ /* 0x000fe200078f30ff */
[----:B------:R-:W-:Y:S01]  /*1ba0*/  CS2R R16, SRZ ;  /* 0x0000000000107805 */ /* 0x000fe2000001ff00 */
[----:B-1----:R-:W-:Y:S01]  /*1bb0*/  SHF.R.S32.HI R13, RZ, 0x1f, R6 ;  /* 0x0000001fff0d7819 */ /* 0x002fe20000011406 */
[----:B------:R-:W-:Y:S01]  /*1bc0*/  IMAD.IADD R5, R4, 0x1, -R5 ;  /* 0x0000000104057824 */ /* 0x000fe200078e0a05 */
[----:B------:R-:W-:-:S02]  /*1bd0*/  LOP3.LUT R0, R0, 0xffffffc0, RZ, 0xc0, !PT ;  /* 0xffffffc000007812 */ /* 0x000fc400078ec0ff */
[----:B------:R-:W-:Y:S02]  /*1be0*/  LOP3.LUT R8, R8, 0xffffffc0, RZ, 0xc0, !PT ;  /* 0xffffffc008087812 */ /* 0x000fe400078ec0ff */
[----:B------:R-:W-:Y:S01]  /*1bf0*/  LEA.HI R13, R13, R6, RZ, 0x3 ;  /* 0x000000060d0d7211 */ /* 0x000fe200078f18ff */
[----:B------:R-:W-:Y:S01]  /*1c00*/  IMAD.IADD R3, R3, 0x1, -R0 ;  /* 0x0000000103037824 */ /* 0x000fe200078e0a00 */
[----:B------:R-:W-:Y:S01]  /*1c10*/  LEA.HI R4, R9, R60, RZ, 0x3 ;  /* 0x0000003c09047211 */ /* 0x000fe200078f18ff */
[----:B------:R-:W-:Y:S01]  /*1c20*/  IMAD.IADD R61, R61, 0x1, -R8 ;  /* 0x000000013d3d7824 */ /* 0x000fe200078e0a08 */
[----:B------:R-:W-:Y:S01]  /*1c30*/  SHF.R.S32.HI R0, RZ, 0x3, R2 ;  /* 0x00000003ff007819 */ /* 0x000fe20000011402 */
[----:B------:R-:W-:Y:S01]  /*1c40*/  IMAD.MOV.U32 R6, RZ, RZ, RZ ;  /* 0x000000ffff067224 */ /* 0x000fe200078e00ff */
[----:B------:R-:W-:Y:S02]  /*1c50*/  SHF.R.S32.HI R4, RZ, 0x3, R4 ;  /* 0x00000003ff047819 */ /* 0x000fe40000011404 */
[----:B------:R-:W-:-:S02]  /*1c60*/  SHF.R.S32.HI R2, RZ, 0x3, R13 ;  /* 0x00000003ff027819 */ /* 0x000fc4000001140d */
.L_x_53:
[----:B------:R-:W-:-:S13]  /*1c70*/  ISETP.GE.AND P0, PT, R60, 0x20, PT ;  /* 0x000000203c00780c */ /* 0x000fda0003f06270 */
[----:B-1----:R-:W-:Y:S05]  /*1c80*/  @!P0 BRA `(.L_x_28) ;  /* 0x000006a000008947 */ /* 0x002fea0003800000 */
[----:B------:R-:W1:Y:S01]  /*1c90*/  S2R R9, SR_LANEID ;  /* 0x0000000000097919 */ /* 0x000e620000000000 */
[----:B------:R-:W-:Y:S01]  /*1ca0*/  LOP3.LUT R68, R64, 0x3, RZ, 0xc0, !PT ;  /* 0x0000000340447812 */ /* 0x000fe200078ec0ff */
[----:B------:R-:W-:Y:S04]  /*1cb0*/  WARPSYNC 0xffffffff ;  /* 0xffffffff00007948 */ /* 0x000fe80003800000 */
[----:B------:R-:W-:-:S05]  /*1cc0*/  IMAD R68, R68, 0x2400, RZ ;  /* 0x0000240044447824 */ /* 0x000fca00078e02ff */
[C---:B------:R-:W-:Y:S02]  /*1cd0*/  IADD3 R11, R68.reuse, 0x90a0, RZ ;  /* 0x000090a0440b7810 */ /* 0x040fe40007ffe0ff */
[C---:B------:R-:W-:Y:S02]  /*1ce0*/  IADD3 R13, R68.reuse, 0x90c0, RZ ;  /* 0x000090c0440d7810 */ /* 0x040fe40007ffe0ff */
[----:B------:R-:W-:Y:S02]  /*1cf0*/  IADD3 R15, R68, 0x9980, RZ ;  /* 0x00009980440f7810 */ /* 0x000fe40007ffe0ff */
[--C-:B-1----:R-:W-:Y:S02]  /*1d00*/  SHF.R.U32.HI R8, RZ, 0x3, R9.reuse ;  /* 0x00000003ff087819 */ /* 0x102fe40000011609 */
[----:B------:R-:W-:Y:S02]  /*1d10*/  SHF.R.U32.HI R10, RZ, 0x4, R9 ;  /* 0x00000004ff0a7819 */ /* 0x000fe40000011609 */
[----:B------:R-:W-:Y:S01]  /*1d20*/  LOP3.LUT R9, R9, 0x7, RZ, 0xc0, !PT ;  /* 0x0000000709097812 */ /* 0x000fe200078ec0ff */
[----:B------:R-:W-:Y:S01]  /*1d30*/  IMAD.SHL.U32 R12, R8, 0x8, RZ ;  /* 0x00000008080c7824 */ /* 0x000fe200078e00ff */
[----:B------:R-:W-:Y:S01]  /*1d40*/  IADD3 R8, R68, 0x80, RZ ;  /* 0x0000008044087810 */ /* 0x000fe20007ffe0ff */
[----:B------:R-:W-:-:S03]  /*1d50*/  IMAD.SHL.U32 R10, R10, 0x8, RZ ;  /* 0x000000080a0a7824 */ /* 0x000fc600078e00ff */
[----:B------:R-:W-:Y:S01]  /*1d60*/  LOP3.LUT R9, R12, 0x8, R9, 0xe2, !PT ;  /* 0x000000080c097812 */ /* 0x000fe200078ee209 */
[----:B------:R-:W-:-:S04]  /*1d70*/  IMAD R67, R65, 0xbd0, R8 ;  /* 0x00000bd041437824 */ /* 0x000fc800078e0208 */
[----:B------:R-:W-:Y:S01]  /*1d80*/  IMAD R66, R9, 0x48, R10 ;  /* 0x0000004809427824 */ /* 0x000fe200078e020a */
[----:B------:R-:W-:-:S03]  /*1d90*/  IADD3 R9, R68, 0x9080, RZ ;  /* 0x0000908044097810 */ /* 0x000fc60007ffe0ff */
[C---:B------:R-:W-:Y:S02]  /*1da0*/  IMAD.U32 R40, R66.reuse, 0x2, R67 ;  /* 0x0000000242287824 */ /* 0x040fe400078e0043 */
[C---:B------:R-:W-:Y:S02]  /*1db0*/  IMAD.U32 R11, R66.reuse, 0x2, R11 ;  /* 0x00000002420b7824 */ /* 0x040fe400078e000b */
[C---:B------:R-:W-:Y:S02]  /*1dc0*/  IMAD.U32 R58, R66.reuse, 0x2, R9 ;  /* 0x00000002423a7824 */ /* 0x040fe400078e0009 */
[----:B------:R-:W-:Y:S01]  /*1dd0*/  LDSM.16.M88.4 R40, [R40] ;  /* 0x000000002828783b */ /* 0x000fe20000000200 */
[C---:B------:R-:W-:Y:S01]  /*1de0*/  IMAD.U32 R28, R66.reuse, 0x2, R13 ;  /* 0x00000002421c7824 */ /* 0x040fe200078e000d */
[----:B------:R-:W-:Y:S02]  /*1df0*/  IADD3 R13, R67, 0x20, RZ ;  /* 0x00000020430d7810 */ /* 0x000fe40007ffe0ff */
[----:B------:R-:W1:Y:S03]  /*1e00*/  LDSM.16.MT88.4 R8, [R11] ;  /* 0x000000000b08783b */ /* 0x000e660000004200 */
[----:B------:R-:W-:Y:S01]  /*1e10*/  IMAD.U32 R36, R66, 0x2, R13 ;  /* 0x0000000242247824 */ /* 0x000fe200078e000d */
[----:B------:R-:W2:Y:S04]  /*1e20*/  LDSM.16.MT88.4 R56, [R58] ;  /* 0x000000003a38783b */ /* 0x000ea80000004200 */
[----:B------:R-:W3:Y:S04]  /*1e30*/  LDSM.16.MT88.4 R28, [R28] ;  /* 0x000000001c1c783b */ /* 0x000ee80000004200 */
[----:B------:R-:W-:Y:S01]  /*1e40*/  LDSM.16.M88.4 R36, [R36] ;  /* 0x000000002424783b */ /* 0x000fe20000000200 */
[C---:B-1----:R-:W-:Y:S07]  /*1e50*/  HMMA.16816.F16 R54, R40.reuse, R8, R20 ;  /* 0x000000082836723c */ /* 0x042fee0000000814 */
[----:B------:R-:W-:Y:S01]  /*1e60*/  IADD3 R9, R68, 0x90e0, RZ ;  /* 0x000090e044097810 */ /* 0x000fe20007ffe0ff */
[----:B--2---:R-:W-:Y:S01]  /*1e70*/  HMMA.16816.F16 R56, R40, R56, R16 ;  /* 0x000000382838723c */ /* 0x004fe20000000810 */
[----:B------:R-:W-:-:S03]  /*1e80*/  IMAD.U32 R20, R66, 0x2, R15 ;  /* 0x0000000242147824 */ /* 0x000fc600078e000f */
[----:B------:R-:W-:Y:S01]  /*1e90*/  IMAD.U32 R24, R66, 0x2, R9 ;  /* 0x0000000242187824 */ /* 0x000fe200078e0009 */
[C---:B------:R-:W-:Y:S02]  /*1ea0*/  IADD3 R9, R68.reuse, 0x99c0, RZ ;  /* 0x000099c044097810 */ /* 0x040fe40007ffe0ff */
[----:B------:R-:W-:Y:S01]  /*1eb0*/  IADD3 R17, R68, 0x99a0, RZ ;  /* 0x000099a044117810 */ /* 0x000fe20007ffe0ff */
[----:B------:R-:W1:Y:S01]  /*1ec0*/  LDSM.16.MT88.4 R20, [R20] ;  /* 0x000000001414783b */ /* 0x000e620000004200 */
[C---:B------:R-:W-:Y:S01]  /*1ed0*/  HMMA.16816.F16 R52, R40.reuse, R10, R52 ;  /* 0x0000000a2834723c */ /* 0x040fe20000000834 */
[----:B------:R-:W-:Y:S01]  /*1ee0*/  IMAD.U32 R12, R66, 0x2, R9 ;  /* 0x00000002420c7824 */ /* 0x000fe200078e0009 */
[----:B------:R-:W-:Y:S01]  /*1ef0*/  IADD3 R9, R68, 0x99e0, RZ ;  /* 0x000099e044097810 */ /* 0x000fe20007ffe0ff */
[C---:B------:R-:W-:Y:S01]  /*1f00*/  IMAD.U32 R17, R66.reuse, 0x2, R17 ;  /* 0x0000000242117824 */ /* 0x040fe200078e0011 */
[----:B------:R-:W2:Y:S03]  /*1f10*/  LDSM.16.MT88.4 R24, [R24] ;  /* 0x000000001818783b */ /* 0x000ea60000004200 */
[----:B------:R-:W-:Y:S01]  /*1f20*/  IMAD.U32 R32, R66, 0x2, R9 ;  /* 0x0000000242207824 */ /* 0x000fe200078e0009 */
[----:B------:R-:W-:Y:S01]  /*1f30*/  LDSM.16.MT88.4 R12, [R12] ;  /* 0x000000000c0c783b */ /* 0x000fe20000004200 */
[C---:B---3--:R-:W-:Y:S03]  /*1f40*/  HMMA.16816.F16 R10, R40.reuse, R28, R44 ;  /* 0x0000001c280a723c */ /* 0x048fe6000000082c */
[----:B------:R-:W3:Y:S04]  /*1f50*/  LDSM.16.MT88.4 R16, [R17] ;  /* 0x000000001110783b */ /* 0x000ee80000004200 */
[----:B------:R-:W4:Y:S01]  /*1f60*/  LDSM.16.MT88.4 R32, [R32] ;  /* 0x000000002020783b */ /* 0x000f220000004200 */
[C---:B------:R-:W-:Y:S08]  /*1f70*/  HMMA.16816.F16 R8, R40.reuse, R30, R46 ;  /* 0x0000001e2808723c */ /* 0x040ff0000000082e */
[----:B------:R-:W-:Y:S08]  /*1f80*/  HMMA.16816.F16 R6, R40, R58, R6 ;  /* 0x0000003a2806723c */ /* 0x000ff00000000806 */
[----:B-1----:R-:W-:Y:S07]  /*1f90*/  HMMA.16816.F16 R56, R36, R20, R56 ;  /* 0x000000142438723c */ /* 0x002fee0000000838 */
[----:B------:R-:W-:Y:S01]  /*1fa0*/  IADD3 R21, R68, 0xa2e0, RZ ;  /* 0x0000a2e044157810 */ /* 0x000fe20007ffe0ff */
[----:B--2---:R-:W-:Y:S04]  /*1fb0*/  HMMA.16816.F16 R58, R40, R24, R48 ;  /* 0x00000018283a723c */ /* 0x004fe80000000830 */
[----:B------:R-:W-:-:S04]  /*1fc0*/  IMAD.U32 R28, R66, 0x2, R21 ;  /* 0x00000002421c7824 */ /* 0x000fc800078e0015 */
[----:B------:R-:W-:Y:S02]  /*1fd0*/  HMMA.16816.F16 R40, R40, R26, R50 ;  /* 0x0000001a2828723c */ /* 0x000fe40000000832 */
[----:B------:R-:W-:Y:S06]  /*1fe0*/  LDSM.16.MT88.4 R28, [R28] ;  /* 0x000000001c1c783b */ /* 0x000fec0000004200 */
[C---:B---3--:R-:W-:Y:S07]  /*1ff0*/  HMMA.16816.F16 R54, R36.reuse, R16, R54 ;  /* 0x000000102436723c */ /* 0x048fee0000000836 */
[----:B------:R-:W-:Y:S01]  /*2000*/  IADD3 R17, R68, 0xa2a0, RZ ;  /* 0x0000a2a044117810 */ /* 0x000fe20007ffe0ff */
[----:B------:R-:W-:Y:S04]  /*2010*/  HMMA.16816.F16 R52, R36, R18, R52 ;  /* 0x000000122434723c */ /* 0x000fe80000000834 */
[----:B------:R-:W-:-:S03]  /*2020*/  IMAD.U32 R20, R66, 0x2, R17 ;  /* 0x0000000242147824 */ /* 0x000fc600078e0011 */
[----:B------:R-:W-:Y:S01]  /*2030*/  IADD3 R19, R68, 0xa2c0, RZ ;  /* 0x0000a2c044137810 */ /* 0x000fe20007ffe0ff */
[----:B------:R-:W-:Y:S04]  /*2040*/  HMMA.16816.F16 R10, R36, R12, R10 ;  /* 0x0000000c240a723c */ /* 0x000fe8000000080a */
[----:B------:R-:W-:-:S03]  /*2050*/  IMAD.U32 R24, R66, 0x2, R19 ;  /* 0x0000000242187824 */ /* 0x000fc600078e0013 */
[C---:B------:R-:W-:Y:S01]  /*2060*/  IADD3 R13, R67.reuse, 0x40, RZ ;  /* 0x00000040430d7810 */ /* 0x040fe20007ffe0ff */
[----:B------:R-:W-:Y:S01]  /*2070*/  HMMA.16816.F16 R8, R36, R14, R8 ;  /* 0x0000000e2408723c */ /* 0x000fe20000000808 */
[----:B------:R-:W-:Y:S01]  /*2080*/  IADD3 R67, R67, 0x60, RZ ;  /* 0x0000006043437810 */ /* 0x000fe20007ffe0ff */
[----:B------:R-:W-:Y:S02]  /*2090*/  LDSM.16.MT88.4 R24, [R24] ;  /* 0x000000001818783b */ /* 0x000fe40000004200 */
[----:B------:R-:W-:-:S03]  /*20a0*/  IMAD.U32 R13, R66, 0x2, R13 ;  /* 0x00000002420d7824 */ /* 0x000fc600078e000d */
[----:B------:R-:W-:Y:S01]  /*20b0*/  IADD3 R15, R68, 0xa280, RZ ;  /* 0x0000a280440f7810 */ /* 0x000fe20007ffe0ff */
[C---:B------:R-:W-:Y:S01]  /*20c0*/  HMMA.16816.F16 R6, R36.reuse, R22, R6 ;  /* 0x000000162406723c */ /* 0x040fe20000000806 */
[----:B------:R-:W-:Y:S03]  /*20d0*/  LDSM.16.MT88.4 R20, [R20] ;  /* 0x000000001414783b */ /* 0x000fe60000004200 */
[----:B------:R-:W-:Y:S02]  /*20e0*/  IMAD.U32 R16, R66, 0x2, R15 ;  /* 0x0000000242107824 */ /* 0x000fe400078e000f */
[----:B------:R-:W1:Y:S02]  /*20f0*/  LDSM.16.M88.4 R12, [R13] ;  /* 0x000000000d0c783b */ /* 0x000e640000000200 */
[C---:B----4-:R-:W-:Y:S02]  /*2100*/  HMMA.16816.F16 R58, R36.reuse, R32, R58 ;  /* 0x00000020243a723c */ /* 0x050fe4000000083a */
[----:B------:R-:W2:Y:S05]  /*2110*/  LDSM.16.MT88.4 R16, [R16] ;  /* 0x000000001010783b */ /* 0x000eaa0000004200 */
[----:B------:R-:W-:Y:S01]  /*2120*/  IADD3 R33, R68, 0xab80, RZ ;  /* 0x0000ab8044217810 */ /* 0x000fe20007ffe0ff */
[----:B------:R-:W-:Y:S01]  /*2130*/  HMMA.16816.F16 R62, R36, R34, R40 ;  /* 0x00000022243e723c */ /* 0x000fe20000000828 */
[----:B------:R-:W-:-:S06]  /*2140*/  IMAD.U32 R32, R66, 0x2, R67 ;  /* 0x0000000242207824 */ /* 0x000fcc00078e0043 */
[----:B------:R-:W-:Y:S01]  /*2150*/  IADD3 R35, R68, 0xaba0, RZ ;  /* 0x0000aba044237810 */ /* 0x000fe20007ffe0ff */
[----:B------:R-:W-:Y:S01]  /*2160*/  IMAD.U32 R36, R66, 0x2, R33 ;  /* 0x0000000242247824 */ /* 0x000fe200078e0021 */
[C---:B------:R-:W-:Y:S02]  /*2170*/  IADD3 R37, R68.reuse, 0xabc0, RZ ;  /* 0x0000abc044257810 */ /* 0x040fe40007ffe0ff */
[----:B------:R-:W-:Y:S01]  /*2180*/  IADD3 R41, R68, 0xabe0, RZ ;  /* 0x0000abe044297810 */ /* 0x000fe20007ffe0ff */
[C---:B------:R-:W-:Y:S02]  /*2190*/  IMAD.U32 R40, R66.reuse, 0x2, R35 ;  /* 0x0000000242287824 */ /* 0x040fe400078e0023 */
[C---:B------:R-:W-:Y:S01]  /*21a0*/  IMAD.U32 R44, R66.reuse, 0x2, R37 ;  /* 0x00000002422c7824 */ /* 0x040fe200078e0025 */
[----:B------:R-:W-:Y:S01]  /*21b0*/  LDSM.16.M88.4 R32, [R32] ;  /* 0x000000002020783b */ /* 0x000fe20000000200 */
[----:B------:R-:W-:-:S03]  /*21c0*/  IMAD.U32 R48, R66, 0x2, R41 ;  /* 0x0000000242307824 */ /* 0x000fc600078e0029 */
[----:B------:R-:W3:Y:S04]  /*21d0*/  LDSM.16.MT88.4 R36, [R36] ;  /* 0x000000002424783b */ /* 0x000ee80000004200 */
[----:B------:R-:W4:Y:S04]  /*21e0*/  LDSM.16.MT88.4 R40, [R40] ;  /* 0x000000002828783b */ /* 0x000f280000004200 */
[----:B------:R-:W5:Y:S01]  /*21f0*/  LDSM.16.MT88.4 R44, [R44] ;  /* 0x000000002c2c783b */ /* 0x000f620000004200 */
[C---:B-1----:R-:W-:Y:S03]  /*2200*/  HMMA.16816.F16 R20, R12.reuse, R20, R54 ;  /* 0x000000140c14723c */ /* 0x042fe60000000836 */
[----:B------:R-:W1:Y:S05]  /*2210*/  LDSM.16.MT88.4 R48, [R48] ;  /* 0x000000003030783b */ /* 0x000e6a0000004200 */
[C---:B--2---:R-:W-:Y:S08]  /*2220*/  HMMA.16816.F16 R16, R12.reuse, R16, R56 ;  /* 0x000000100c10723c */ /* 0x044ff00000000838 */
[C---:B------:R-:W-:Y:S08]  /*2230*/  HMMA.16816.F16 R6, R12.reuse, R18, R6 ;  /* 0x000000120c06723c */ /* 0x040ff00000000806 */
[C---:B------:R-:W-:Y:S08]  /*2240*/  HMMA.16816.F16 R52, R12.reuse, R22, R52 ;  /* 0x000000160c34723c */ /* 0x040ff00000000834 */
[C---:B------:R-:W-:Y:S08]  /*2250*/  HMMA.16816.F16 R10, R12.reuse, R24, R10 ;  /* 0x000000180c0a723c */ /* 0x040ff0000000080a */
[C---:B------:R-:W-:Y:S08]  /*2260*/  HMMA.16816.F16 R8, R12.reuse, R26, R8 ;  /* 0x0000001a0c08723c */ /* 0x040ff00000000808 */
[C---:B------:R-:W-:Y:S08]  /*2270*/  HMMA.16816.F16 R28, R12.reuse, R28, R58 ;  /* 0x0000001c0c1c723c */ /* 0x040ff0000000083a */
[----:B------:R-:W-:Y:S08]  /*2280*/  HMMA.16816.F16 R30, R12, R30, R62 ;  /* 0x0000001e0c1e723c */ /* 0x000ff0000000083e */
[C---:B---3--:R-:W-:Y:S08]  /*2290*/  HMMA.16816.F16 R16, R32.reuse, R36, R16 ;  /* 0x000000242010723c */ /* 0x048ff00000000810 */
[C---:B------:R-:W-:Y:S08]  /*22a0*/  HMMA.16816.F16 R6, R32.reuse, R38, R6 ;  /* 0x000000262006723c */ /* 0x040ff00000000806 */
[C---:B----4-:R-:W-:Y:S08]  /*22b0*/  HMMA.16816.F16 R20, R32.reuse, R40, R20 ;  /* 0x000000282014723c */ /* 0x050ff00000000814 */
[C---:B------:R-:W-:Y:S08]  /*22c0*/  HMMA.16816.F16 R52, R32.reuse, R42, R52 ;  /* 0x0000002a2034723c */ /* 0x040ff00000000834 */
[C---:B-----5:R-:W-:Y:S08]  /*22d0*/  HMMA.16816.F16 R44, R32.reuse, R44, R10 ;  /* 0x0000002c202c723c */ /* 0x060ff0000000080a */
[C---:B------:R-:W-:Y:S08]  /*22e0*/  HMMA.16816.F16 R46, R32.reuse, R46, R8 ;  /* 0x0000002e202e723c */ /* 0x040ff00000000808 */
[C---:B-1----:R-:W-:Y:S08]  /*22f0*/  HMMA.16816.F16 R48, R32.reuse, R48, R28 ;  /* 0x000000302030723c */ /* 0x042ff0000000081c */
[----:B------:R-:W-:Y:S01]  /*2300*/  HMMA.16816.F16 R50, R32, R50, R30 ;  /* 0x000000322032723c */ /* 0x000fe2000000081e */
[----:B------:R-:W-:Y:S10]  /*2310*/  @!UPT UIADD3 URZ, URZ, URZ, URZ ;  /* 0x0000003f3f3ff290 */ /* 0x000ff4000fffe03f */
[----:B------:R-:W-:Y:S11]  /*2320*/  BRA `(.L_x_29) ;  /* 0x0000196000007947 */ /* 0x000ff60003800000 */
.L_x_28:
[----:B------:R-:W-:-:S04]  /*2330*/  IADD3 R15, R64, 0x3, RZ ;  /* 0x00000003400f7810 */ /* 0x000fc80007ffe0ff */
[----:B------:R-:W-:-:S13]  /*2340*/  ISETP.GE.AND P0, PT, R15, UR5, PT ;  /* 0x000000050f007c0c */ /* 0x000fda000bf06270 */
[----:B------:R-:W-:Y:S05]  /*2350*/  @!P0 BRA `(.L_x_30) ;  /* 0x0000002000008947 */ /* 0x000fea0003800000 */
[----:B------:R-:W-:-:S04]  /*2360*/  DEPBAR.LE SB0, 0x0 ;  /* 0x000080000000791a */ /* 0x000fc80000000000 */
[----:B------:R-:W-:Y:S05]  /*2370*/  BRA `(.L_x_29) ;  /* 0x0000191000007947 */ /* 0x000fea0003800000 */
.L_x_30:
[----:B------:R-:W-:Y:S01]  /*2380*/  ISETP.GT.AND P0, PT, R60, 0x1ff, PT ;  /* 0x000001ff3c00780c */ /* 0x000fe20003f04270 */
[----:B------:R-:W-:-:S12]  /*2390*/  BSSY B0, `(.L_x_31) ;  /* 0x000018d000007945 */ /* 0x000fd80003800000 */
[----:B------:R-:W-:Y:S05]  /*23a0*/  @P0 BRA `(.L_x_32) ;  /* 0x000018b000000947 */ /* 0x000fea0003800000 */
[----:B------:R-:W1:Y:S01]  /*23b0*/  S2R R60, SR_TID.X ;  /* 0x00000000003c7919 */ /* 0x000e620000002100 */
[----:B------:R-:W-:Y:S01]  /*23c0*/  BSSY B1, `(.L_x_33) ;  /* 0x0000050000017945 */ /* 0x000fe20003800000 */
[----:B-1----:R-:W-:Y:S01]  /*23d0*/  IMNMX R9, R60, 0x1e0, !PT ;  /* 0x000001e03c097817 */ /* 0x002fe20007800200 */
[----:B------:R-:W-:-:S03]  /*23e0*/  IMAD.MOV.U32 R8, RZ, RZ, R60 ;  /* 0x000000ffff087224 */ /* 0x000fc600078e003c */
[----:B------:R-:W-:-:S04]  /*23f0*/  IADD3 R9, -R60, 0x1f, R9 ;  /* 0x0000001f3c097810 */ /* 0x000fc80007ffe109 */
[----:B------:R-:W-:-:S04]  /*2400*/  LEA.HI R10, R9, 0x1, RZ, 0x1b ;  /* 0x00000001090a7811 */ /* 0x000fc800078fd8ff */
[----:B------:R-:W-:-:S13]  /*2410*/  LOP3.LUT P0, RZ, R10, 0x3, RZ, 0xc0, !PT ;  /* 0x000000030aff7812 */ /* 0x000fda000780c0ff */
[----:B------:R-:W-:Y:S05]  /*2420*/  @!P0 BRA `(.L_x_34) ;  /* 0x0000049000008947 */ /* 0x000fea0003800000 */
[----:B------:R-:W1:Y:S01]  /*2430*/  S2R R19, SR_CTAID.Y ;  /* 0x0000000000137919 */ /* 0x000e620000002600 */
[----:B------:R-:W-:Y:S01]  /*2440*/  IMAD R8, R64, 0x40, R3 ;  /* 0x0000004040087824 */ /* 0x000fe200078e0203 */
[----:B------:R-:W-:Y:S01]  /*2450*/  LOP3.LUT R12, R10, 0x3, RZ, 0xc0, !PT ;  /* 0x000000030a0c7812 */ /* 0x000fe200078ec0ff */
[----:B------:R-:W-:Y:S03]  /*2460*/  BSSY B2, `(.L_x_35) ;  /* 0x0000015000027945 */ /* 0x000fe60003800000 */
[----:B------:R-:W-:Y:S02]  /*2470*/  IADD3 R11, R8, 0xc0, RZ ;  /* 0x000000c0080b7810 */ /* 0x000fe40007ffe0ff */
[----:B------:R-:W-:Y:S02]  /*2480*/  ISETP.NE.AND P1, PT, R12, 0x1, PT ;  /* 0x000000010c00780c */ /* 0x000fe40003f25270 */
[----:B------:R-:W-:Y:S01]  /*2490*/  ISETP.GE.AND P0, PT, R11, c[0x0][0x180], PT ;  /* 0x000060000b007a0c */ /* 0x000fe20003f06270 */
[----:B-1----:R-:W-:-:S05]  /*24a0*/  IMAD R8, R19, 0x40, R4 ;  /* 0x0000004013087824 */ /* 0x002fca00078e0204 */
[----:B------:R-:W-:-:S13]  /*24b0*/  ISETP.GE.OR P0, PT, R8, c[0x0][0x178], P0 ;  /* 0x00005e0008007a0c */ /* 0x000fda0000706670 */
[----:B------:R-:W-:Y:S05]  /*24c0*/  @P0 BRA `(.L_x_36) ;  /* 0x000000e000000947 */ /* 0x000fea0003800000 */
[----:B------:R-:W-:Y:S01]  /*24d0*/  IMAD R14, R8, c[0x0][0x180], RZ ;  /* 0x00006000080e7a24 */ /* 0x000fe200078e02ff */
[----:B------:R-:W-:Y:S01]  /*24e0*/  SHF.R.S32.HI R10, RZ, 0x1f, R11 ;  /* 0x0000001fff0a7819 */ /* 0x000fe2000001140b */
[----:B------:R-:W-:Y:S01]  /*24f0*/  IMAD R13, R4, 0x48, R3 ;  /* 0x00000048040d7824 */ /* 0x000fe200078e0203 */
[----:B------:R-:W-:Y:S02]  /*2500*/  LOP3.LUT R8, R15, 0x3, RZ, 0xc0, !PT ;  /* 0x000000030f087812 */ /* 0x000fe400078ec0ff */
[----:B------:R-:W-:-:S03]  /*2510*/  IADD3 R11, P0, R14, R11, RZ ;  /* 0x0000000b0e0b7210 */ /* 0x000fc60007f1e0ff */
[----:B------:R-:W-:Y:S01]  /*2520*/  IMAD R8, R8, 0x1200, R13 ;  /* 0x0000120008087824 */ /* 0x000fe200078e020d */
[----:B------:R-:W-:Y:S02]  /*2530*/  LEA.HI.X.SX32 R14, R14, R10, 0x1, P0 ;  /* 0x0000000a0e0e7211 */ /* 0x000fe400000f0eff */
[----:B------:R-:W-:Y:S01]  /*2540*/  LEA R10, P0, R11, c[0x0][0x160], 0x1 ;  /* 0x000058000b0a7a11 */ /* 0x000fe200078008ff */
[----:B------:R-:W-:-:S03]  /*2550*/  IMAD.SHL.U32 R13, R8, 0x2, RZ ;  /* 0x00000002080d7824 */ /* 0x000fc600078e00ff */
[----:B------:R-:W-:-:S05]  /*2560*/  LEA.HI.X R11, R11, c[0x0][0x164], R14, 0x1, P0 ;  /* 0x000059000b0b7a11 */ /* 0x000fca00000f0c0e */
[----:B------:R-:W-:Y:S01]  /*2570*/  @!PT LDS RZ, [RZ] ;  /* 0x00000000fffff984 */ /* 0x000fe20000000800 */
[----:B------:R-:W-:Y:S01]  /*2580*/  @!PT LDS RZ, [RZ] ;  /* 0x00000000fffff984 */ /* 0x000fe20000000800 */
[----:B------:R-:W-:Y:S01]  /*2590*/  @!PT LDS RZ, [RZ] ;  /* 0x00000000fffff984 */ /* 0x000fe20000000800 */
[----:B------:R1:W-:Y:S04]  /*25a0*/  LDGSTS.E.128 [R13+0x80], [R10.64] ;  /* 0x000800000a0d7fae */ /* 0x0003e8000b921c46 */
.L_x_36:
[----:B------:R-:W-:Y:S05]  /*25b0*/  BSYNC B2 ;  /* 0x0000000000027941 */ /* 0x000fea0003800000 */
.L_x_35:
[----:B------:R-:W-:Y:S01]  /*25c0*/  IADD3 R8, R60, 0x20, RZ ;  /* 0x000000203c087810 */ /* 0x000fe20007ffe0ff */
[----:B------:R-:W-:Y:S05]  /*25d0*/  @!P1 BRA `(.L_x_34) ;  /* 0x000002e000009947 */ /* 0x000fea0003800000 */
[----:B------:R-:W-:Y:S01]  /*25e0*/  IMAD R8, R64, 0x40, R5 ;  /* 0x0000004040087824 */ /* 0x000fe200078e0205 */
[----:B------:R-:W-:Y:S01]  /*25f0*/  BSSY B2, `(.L_x_37) ;  /* 0x0000015000027945 */ /* 0x000fe20003800000 */
[----:B------:R-:W-:-:S03]  /*2600*/  ISETP.NE.AND P1, PT, R12, 0x2, PT ;  /* 0x000000020c00780c */ /* 0x000fc60003f25270 */
[----:B-1----:R-:W-:Y:S01]  /*2610*/  IADD3 R11, R8, 0xc0, RZ ;  /* 0x000000c0080b7810 */ /* 0x002fe20007ffe0ff */
[----:B------:R-:W-:-:S03]  /*2620*/  IMAD R8, R19, 0x40, R0 ;  /* 0x0000004013087824 */ /* 0x000fc600078e0200 */
[----:B------:R-:W-:-:S04]  /*2630*/  ISETP.GE.AND P0, PT, R11, c[0x0][0x180], PT ;  /* 0x000060000b007a0c */ /* 0x000fc80003f06270 */
        /* <DEDUP_REMOVED lines=16> */
.L_x_38:
[----:B------:R-:W-:Y:S05]  /*2740*/  BSYNC B2 ;  /* 0x0000000000027941 */ /* 0x000fea0003800000 */
.L_x_37:
[----:B------:R-:W-:Y:S01]  /*2750*/  IADD3 R8, R60, 0x40, RZ ;  /* 0x000000403c087810 */ /* 0x000fe20007ffe0ff */
[----:B------:R-:W-:Y:S05]  /*2760*/  @!P1 BRA `(.L_x_34) ;  /* 0x0000015000009947 */ /* 0x000fea0003800000 */
[----:B------:R-:W-:Y:S02]  /*2770*/  IMAD R8, R64, 0x40, R61 ;  /* 0x0000004040087824 */ /* 0x000fe400078e023d */
[----:B------:R-:W-:-:S03]  /*2780*/  IMAD R19, R19, 0x40, R2 ;  /* 0x0000004013137824 */ /* 0x000fc600078e0202 */
[----:B-1----:R-:W-:Y:S02]  /*2790*/  IADD3 R11, R8, 0xc0, RZ ;  /* 0x000000c0080b7810 */ /* 0x002fe40007ffe0ff */
[----:B------:R-:W-:Y:S02]  /*27a0*/  IADD3 R8, R60, 0x60, RZ ;  /* 0x000000603c087810 */ /* 0x000fe40007ffe0ff */
[----:B------:R-:W-:-:S04]  /*27b0*/  ISETP.GE.AND P0, PT, R11, c[0x0][0x180], PT ;  /* 0x000060000b007a0c */ /* 0x000fc80003f06270 */
[----:B------:R-:W-:-:S13]  /*27c0*/  ISETP.GE.OR P0, PT, R19, c[0x0][0x178], P0 ;  /* 0x00005e0013007a0c */ /* 0x000fda0000706670 */
[----:B------:R-:W-:Y:S05]  /*27d0*/  @P0 BRA `(.L_x_34) ;  /* 0x000000e000000947 */ /* 0x000fea0003800000 */
[----:B------:R-:W-:Y:S01]  /*27e0*/  IMAD R19, R19, c[0x0][0x180], RZ ;  /* 0x0000600013137a24 */ /* 0x000fe200078e02ff */
[----:B------:R-:W-:Y:S01]  /*27f0*/  LOP3.LUT R13, R15, 0x3, RZ, 0xc0, !PT ;  /* 0x000000030f0d7812 */ /* 0x000fe200078ec0ff */
[----:B------:R-:W-:Y:S01]  /*2800*/  IMAD R12, R2, 0x48, R61 ;  /* 0x00000048020c7824 */ /* 0x000fe200078e023d */
[----:B------:R-:W-:Y:S02]  /*2810*/  SHF.R.S32.HI R10, RZ, 0x1f, R11 ;  /* 0x0000001fff0a7819 */ /* 0x000fe4000001140b */
        /* <DEDUP_REMOVED lines=10> */
.L_x_34:
[----:B------:R-:W-:Y:S05]  /*28c0*/  BSYNC B1 ;  /* 0x0000000000017941 */ /* 0x000fea0003800000 */
.L_x_33:
[----:B------:R-:W-:Y:S01]  /*28d0*/  ISETP.GE.U32.AND P0, PT, R9, 0x60, PT ;  /* 0x000000600900780c */ /* 0x000fe20003f06070 */
[----:B------:R-:W-:-:S12]  /*28e0*/  BSSY B1, `(.L_x_39) ;  /* 0x0000075000017945 */ /* 0x000fd80003800000 */
[----:B------:R-:W-:Y:S05]  /*28f0*/  @!P0 BRA `(.L_x_40) ;  /* 0x0000073000008947 */ /* 0x000fea0003800000 */
[----:B------:R-:W2:Y:S01]  /*2900*/  S2R R9, SR_CTAID.Y ;  /* 0x0000000000097919 */ /* 0x000ea20000002600 */
[----:B-1----:R-:W-:-:S03]  /*2910*/  IMAD.SHL.U32 R10, R8, 0x8, RZ ;  /* 0x00000008080a7824 */ /* 0x002fc600078e00ff */
.L_x_43:
[----:B------:R-:W-:Y:S01]  /*2920*/  IADD3 R11, R8, 0x20, RZ ;  /* 0x00000020080b7810 */ /* 0x000fe20007ffe0ff */
[----:B------:R-:W-:Y:S01]  /*2930*/  BSSY B2, `(.L_x_41) ;  /* 0x000006c000027945 */ /* 0x000fe20003800000 */
[----:B------:R-:W-:Y:S02]  /*2940*/  IADD3 R15, R10, 0x100, RZ ;  /* 0x000001000a0f7810 */ /* 0x000fe40007ffe0ff */
[----:B------:R-:W-:Y:S02]  /*2950*/  SHF.R.S32.HI R12, RZ, 0x1f, R11 ;  /* 0x0000001fff0c7819 */ /* 0x000fe4000001140b */
[----:B------:R-:W-:Y:S02]  /*2960*/  IADD3 R13, R8, 0x40, RZ ;  /* 0x00000040080d7810 */ /* 0x000fe40007ffe0ff */
[----:B------:R-:W-:Y:S02]  /*2970*/  LEA.HI R14, R12, R11, RZ, 0x3 ;  /* 0x0000000b0c0e7211 */ /* 0x000fe400078f18ff */
[----:B------:R-:W-:-:S02]  /*2980*/  SHF.R.S32.HI R11, RZ, 0x1f, R10 ;  /* 0x0000001fff0b7819 */ /* 0x000fc4000001140a */
[----:B------:R-:W-:Y:S02]  /*2990*/  SHF.R.S32.HI R12, RZ, 0x1f, R15 ;  /* 0x0000001fff0c7819 */ /* 0x000fe4000001140f */
[----:B------:R-:W-:Y:S02]  /*29a0*/  SHF.R.S32.HI R18, RZ, 0x1f, R13 ;  /* 0x0000001fff127819 */ /* 0x000fe4000001140d */
[----:B------:R-:W-:Y:S02]  /*29b0*/  LEA.HI R11, R11, R10, RZ, 0x6 ;  /* 0x0000000a0b0b7211 */ /* 0x000fe400078f30ff */
[----:B------:R-:W-:Y:S02]  /*29c0*/  LEA.HI R12, R12, R15, RZ, 0x6 ;  /* 0x0000000f0c0c7211 */ /* 0x000fe400078f30ff */
[----:B------:R-:W-:Y:S02]  /*29d0*/  LEA.HI R18, R18, R13, RZ, 0x3 ;  /* 0x0000000d12127211 */ /* 0x000fe400078f18ff */
[----:B------:R-:W-:-:S02]  /*29e0*/  LOP3.LUT R13, R11, 0xffffffc0, RZ, 0xc0, !PT ;  /* 0xffffffc00b0d7812 */ /* 0x000fc400078ec0ff */
[----:B------:R-:W-:Y:S02]  /*29f0*/  IADD3 R19, R10, 0x200, RZ ;  /* 0x000002000a137810 */ /* 0x000fe40007ffe0ff */
[----:B------:R-:W-:Y:S01]  /*2a00*/  LOP3.LUT R12, R12, 0xffffffc0, RZ, 0xc0, !PT ;  /* 0xffffffc00c0c7812 */ /* 0x000fe200078ec0ff */
[----:B------:R-:W-:Y:S01]  /*2a10*/  IMAD.IADD R25, R10, 0x1, -R13 ;  /* 0x000000010a197824 */ /* 0x000fe200078e0a0d */
[----:B------:R-:W-:Y:S02]  /*2a20*/  SHF.R.S32.HI R11, RZ, 0x1f, R8 ;  /* 0x0000001fff0b7819 */ /* 0x000fe40000011408 */
[----:B------:R-:W-:Y:S01]  /*2a30*/  SHF.R.S32.HI R22, RZ, 0x1f, R19 ;  /* 0x0000001fff167819 */ /* 0x000fe20000011413 */
[----:B------:R-:W-:Y:S01]  /*2a40*/  IMAD.IADD R27, R15, 0x1, -R12 ;  /* 0x000000010f1b7824 */ /* 0x000fe200078e0a0c */
[----:B------:R-:W-:Y:S01]  /*2a50*/  LEA.HI R11, R11, R8, RZ, 0x3 ;  /* 0x000000080b0b7211 */ /* 0x000fe200078f18ff */
[----:B------:R-:W-:Y:S01]  /*2a60*/  IMAD R12, R64, 0x40, R25 ;  /* 0x00000040400c7824 */ /* 0x000fe200078e0219 */
[----:B------:R-:W-:-:S02]  /*2a70*/  LEA.HI R22, R22, R19, RZ, 0x6 ;  /* 0x0000001316167211 */ /* 0x000fc400078f30ff */
[----:B------:R-:W-:Y:S01]  /*2a80*/  SHF.R.S32.HI R26, RZ, 0x3, R11 ;  /* 0x00000003ff1a7819 */ /* 0x000fe2000001140b */
[----:B------:R-:W-:Y:S01]  /*2a90*/  IMAD R11, R64, 0x40, R27 ;  /* 0x00000040400b7824 */ /* 0x000fe200078e021b */
[----:B------:R-:W-:Y:S02]  /*2aa0*/  IADD3 R28, R12, 0xc0, RZ ;  /* 0x000000c00c1c7810 */ /* 0x000fe40007ffe0ff */
[----:B------:R-:W-:Y:S01]  /*2ab0*/  LOP3.LUT R22, R22, 0xffffffc0, RZ, 0xc0, !PT ;  /* 0xffffffc016167812 */ /* 0x000fe200078ec0ff */
[----:B--2---:R-:W-:Y:S01]  /*2ac0*/  IMAD R15, R9, 0x40, R26 ;  /* 0x00000040090f7824 */ /* 0x004fe200078e021a */
[----:B------:R-:W-:Y:S02]  /*2ad0*/  ISETP.GE.AND P1, PT, R28, c[0x0][0x180], PT ;  /* 0x000060001c007a0c */ /* 0x000fe40003f26270 */
[----:B------:R-:W-:Y:S01]  /*2ae0*/  IADD3 R13, R10, 0x300, RZ ;  /* 0x000003000a0d7810 */ /* 0x000fe20007ffe0ff */
[----:B------:R-:W-:Y:S01]  /*2af0*/  IMAD.IADD R19, R19, 0x1, -R22 ;  /* 0x0000000113137824 */ /* 0x000fe200078e0a16 */
[----:B------:R-:W-:-:S02]  /*2b00*/  ISETP.GE.OR P1, PT, R15, c[0x0][0x178], P1 ;  /* 0x00005e000f007a0c */ /* 0x000fc40000f26670 */
[----:B------:R-:W-:Y:S01]  /*2b10*/  SHF.R.S32.HI R24, RZ, 0x1f, R13 ;  /* 0x0000001fff187819 */ /* 0x000fe2000001140d */
[----:B------:R-:W-:Y:S01]  /*2b20*/  IMAD R12, R64, 0x40, R19 ;  /* 0x00000040400c7824 */ /* 0x000fe200078e0213 */
[----:B------:R-:W-:Y:S02]  /*2b30*/  SHF.R.S32.HI R30, RZ, 0x3, R14 ;  /* 0x00000003ff1e7819 */ /* 0x000fe4000001140e */
[----:B------:R-:W-:Y:S02]  /*2b40*/  SHF.R.S32.HI R34, RZ, 0x3, R18 ;  /* 0x00000003ff227819 */ /* 0x000fe40000011412 */
[----:B------:R-:W-:Y:S01]  /*2b50*/  IADD3 R32, R11, 0xc0, RZ ;  /* 0x000000c00b207810 */ /* 0x000fe20007ffe0ff */
[C---:B------:R-:W-:Y:S01]  /*2b60*/  IMAD R29, R9.reuse, 0x40, R30 ;  /* 0x00000040091d7824 */ /* 0x040fe200078e021e */
[----:B------:R-:W-:Y:S01]  /*2b70*/  IADD3 R36, R12, 0xc0, RZ ;  /* 0x000000c00c247810 */ /* 0x000fe20007ffe0ff */
[----:B------:R-:W-:Y:S01]  /*2b80*/  IMAD R31, R9, 0x40, R34 ;  /* 0x00000040091f7824 */ /* 0x000fe200078e0222 */
[----:B------:R-:W-:Y:S01]  /*2b90*/  IADD3 R22, R8, 0x60, RZ ;  /* 0x0000006008167810 */ /* 0x000fe20007ffe0ff */
[----:B------:R-:W-:Y:S01]  /*2ba0*/  @!P1 IMAD R15, R15, c[0x0][0x180], RZ ;  /* 0x000060000f0f9a24 */ /* 0x000fe200078e02ff */
[----:B------:R-:W-:Y:S01]  /*2bb0*/  LEA.HI R24, R24, R13, RZ, 0x6 ;  /* 0x0000000d18187211 */ /* 0x000fe200078f30ff */
[----:B------:R-:W-:Y:S01]  /*2bc0*/  @!P1 IMAD R14, R26, 0x48, R25 ;  /* 0x000000481a0e9824 */ /* 0x000fe200078e0219 */
[----:B------:R-:W-:-:S02]  /*2bd0*/  ISETP.GE.AND P0, PT, R32, c[0x0][0x180], PT ;  /* 0x0000600020007a0c */ /* 0x000fc40003f06270 */
[----:B------:R-:W-:Y:S02]  /*2be0*/  ISETP.GE.AND P2, PT, R36, c[0x0][0x180], PT ;  /* 0x0000600024007a0c */ /* 0x000fe40003f46270 */
[----:B------:R-:W-:Y:S02]  /*2bf0*/  SHF.R.S32.HI R11, RZ, 0x1f, R22 ;  /* 0x0000001fff0b7819 */ /* 0x000fe40000011416 */
[----:B------:R-:W-:Y:S02]  /*2c00*/  LOP3.LUT R24, R24, 0xffffffc0, RZ, 0xc0, !PT ;  /* 0xffffffc018187812 */ /* 0x000fe400078ec0ff */
[----:B------:R-:W-:Y:S02]  /*2c10*/  ISETP.GE.OR P0, PT, R29, c[0x0][0x178], P0 ;  /* 0x00005e001d007a0c */ /* 0x000fe40000706670 */
[----:B------:R-:W-:Y:S02]  /*2c20*/  ISETP.GE.OR P2, PT, R31, c[0x0][0x178], P2 ;  /* 0x00005e001f007a0c */ /* 0x000fe40001746670 */
[----:B------:R-:W-:Y:S01]  /*2c30*/  LEA.HI R22, R11, R22, RZ, 0x3 ;  /* 0x000000160b167211 */ /* 0x000fe200078f18ff */
[----:B------:R-:W-:Y:S01]  /*2c40*/  IMAD.IADD R11, R13, 0x1, -R24 ;  /* 0x000000010d0b7824 */ /* 0x000fe200078e0a18 */
[----:B------:R-:W-:-:S02]  /*2c50*/  @!P1 IADD3 R12, R64, -0x1, RZ ;  /* 0xffffffff400c9810 */ /* 0x000fc40007ffe0ff */
[----:B------:R-:W-:Y:S02]  /*2c60*/  @!P1 SHF.R.S32.HI R24, RZ, 0x1f, R28 ;  /* 0x0000001fff189819 */ /* 0x000fe4000001141c */
[----:B------:R-:W-:Y:S02]  /*2c70*/  @!P1 IADD3 R23, P3, R28, R15, RZ ;  /* 0x0000000f1c179210 */ /* 0x000fe40007f7e0ff */
[----:B------:R-:W-:Y:S01]  /*2c80*/  @!P1 LOP3.LUT R13, R12, 0x3, RZ, 0xc0, !PT ;  /* 0x000000030c0d9812 */ /* 0x000fe200078ec0ff */
[----:B------:R-:W-:Y:S01]  /*2c90*/  @!P0 IMAD R18, R30, 0x48, R27 ;  /* 0x000000481e128824 */ /* 0x000fe200078e021b */
[----:B------:R-:W-:Y:S01]  /*2ca0*/  @!P1 LEA.HI.X.SX32 R26, R15, R24, 0x1, P3 ;  /* 0x000000180f1a9211 */ /* 0x000fe200018f0eff */
[----:B------:R-:W-:Y:S01]  /*2cb0*/  @!P0 IMAD R15, R29, c[0x0][0x180], RZ ;  /* 0x000060001d0f8a24 */ /* 0x000fe200078e02ff */
[----:B------:R-:W-:Y:S01]  /*2cc0*/  @!P1 LEA R12, P3, R23, c[0x0][0x160], 0x1 ;  /* 0x00005800170c9a11 */ /* 0x000fe200078608ff */
[----:B------:R-:W-:Y:S01]  /*2cd0*/  @!P1 IMAD R24, R13, 0x1200, R14 ;  /* 0x000012000d189824 */ /* 0x000fe200078e020e */
[----:B------:R-:W-:Y:S01]  /*2ce0*/  @!P0 IADD3 R25, R64, -0x1, RZ ;  /* 0xffffffff40198810 */ /* 0x000fe20007ffe0ff */
[----:B------:R-:W-:Y:S01]  /*2cf0*/  @!P2 IMAD R19, R34, 0x48, R19 ;  /* 0x000000482213a824 */ /* 0x000fe200078e0213 */
[----:B------:R-:W-:Y:S01]  /*2d00*/  @!P1 LEA.HI.X R13, R23, c[0x0][0x164], R26, 0x1, P3 ;  /* 0x00005900170d9a11 */ /* 0x000fe200018f0c1a */
[----:B------:R-:W-:Y:S01]  /*2d10*/  @!P2 IMAD R23, R31, c[0x0][0x180], RZ ;  /* 0x000060001f17aa24 */ /* 0x000fe200078e02ff */
[----:B------:R-:W-:-:S02]  /*2d20*/  @!P2 IADD3 R27, R64, -0x1, RZ ;  /* 0xffffffff401ba810 */ /* 0x000fc40007ffe0ff */
[----:B------:R-:W-:Y:S02]  /*2d30*/  @!P0 SHF.R.S32.HI R14, RZ, 0x1f, R32 ;  /* 0x0000001fff0e8819 */ /* 0x000fe40000011420 */
[----:B------:R-:W-:Y:S02]  /*2d40*/  @!P0 IADD3 R30, P3, R32, R15, RZ ;  /* 0x0000000f201e8210 */ /* 0x000fe40007f7e0ff */
[----:B------:R-:W-:Y:S02]  /*2d50*/  @!P0 LOP3.LUT R25, R25, 0x3, RZ, 0xc0, !PT ;  /* 0x0000000319198812 */ /* 0x000fe400078ec0ff */
[----:B------:R-:W-:Y:S02]  /*2d60*/  @!P2 SHF.R.S32.HI R26, RZ, 0x1f, R36 ;  /* 0x0000001fff1aa819 */ /* 0x000fe40000011424 */
[----:B------:R-:W-:Y:S01]  /*2d70*/  @!P2 IADD3 R28, P4, R36, R23, RZ ;  /* 0x00000017241ca210 */ /* 0x000fe20007f9e0ff */
[----:B------:R-:W-:Y:S01]  /*2d80*/  @!P0 IMAD R25, R25, 0x1200, R18 ;  /* 0x0000120019198824 */ /* 0x000fe200078e0212 */
[----:B------:R-:W-:-:S02]  /*2d90*/  @!P2 LOP3.LUT R32, R27, 0x3, RZ, 0xc0, !PT ;  /* 0x000000031b20a812 */ /* 0x000fc400078ec0ff */
[----:B------:R-:W-:Y:S01]  /*2da0*/  @!P0 LEA.HI.X.SX32 R15, R15, R14, 0x1, P3 ;  /* 0x0000000e0f0f8211 */ /* 0x000fe200018f0eff */
[----:B------:R-:W-:Y:S01]  /*2db0*/  @!P0 IMAD.SHL.U32 R25, R25, 0x2, RZ ;  /* 0x0000000219198824 */ /* 0x000fe200078e00ff */
[----:B------:R-:W-:Y:S01]  /*2dc0*/  @!P0 LEA R14, P3, R30, c[0x0][0x160], 0x1 ;  /* 0x000058001e0e8a11 */ /* 0x000fe200078608ff */
[----:B------:R-:W-:Y:S01]  /*2dd0*/  @!P2 IMAD R27, R32, 0x1200, R19 ;  /* 0x00001200201ba824 */ /* 0x000fe200078e0213 */
[----:B------:R-:W-:Y:S01]  /*2de0*/  @!P2 LEA.HI.X.SX32 R29, R23, R26, 0x1, P4 ;  /* 0x0000001a171da211 */ /* 0x000fe200020f0eff */
[----:B------:R-:W-:Y:S01]  /*2df0*/  @!P1 IMAD.SHL.U32 R23, R24, 0x2, RZ ;  /* 0x0000000218179824 */ /* 0x000fe200078e00ff */
[----:B------:R-:W-:Y:S01]  /*2e00*/  @!P2 LEA R18, P4, R28, c[0x0][0x160], 0x1 ;  /* 0x000058001c12aa11 */ /* 0x000fe200078808ff */
[----:B------:R-:W-:Y:S01]  /*2e10*/  IMAD R24, R64, 0x40, R11 ;  /* 0x0000004040187824 */ /* 0x000fe200078e020b */
[----:B------:R-:W-:Y:S01]  /*2e20*/  @!P0 LEA.HI.X R15, R30, c[0x0][0x164], R15, 0x1, P3 ;  /* 0x000059001e0f8a11 */ /* 0x000fe200018f0c0f */
[----:B------:R-:W-:Y:S01]  /*2e30*/  @!P2 IMAD.SHL.U32 R27, R27, 0x2, RZ ;  /* 0x000000021b1ba824 */ /* 0x000fe200078e00ff */
[----:B------:R-:W-:Y:S01]  /*2e40*/  @!P2 LEA.HI.X R19, R28, c[0x0][0x164], R29, 0x1, P4 ;  /* 0x000059001c13aa11 */ /* 0x000fe200020f0c1d */
[----:B------:R-:W-:Y:S01]  /*2e50*/  @!PT LDS RZ, [RZ] ;  /* 0x00000000fffff984 */ /* 0x000fe20000000800 */
[----:B------:R-:W-:Y:S01]  /*2e60*/  @!PT LDS RZ, [RZ] ;  /* 0x00000000fffff984 */ /* 0x000fe20000000800 */
[----:B------:R-:W-:Y:S01]  /*2e70*/  @!PT LDS RZ, [RZ] ;  /* 0x00000000fffff984 */ /* 0x000fe20000000800 */
[----:B------:R1:W-:Y:S01]  /*2e80*/  @!P1 LDGSTS.E.128 [R23+0x80], [R12.64] ;  /* 0x000800000c179fae */ /* 0x0003e2000b921c46 */
[----:B------:R-:W-:-:S02]  /*2e90*/  SHF.R.S32.HI R26, RZ, 0x3, R22 ;  /* 0x00000003ff1a7819 */ /* 0x000fc40000011416 */
[----:B------:R-:W-:Y:S01]  /*2ea0*/  IADD3 R29, R24, 0xc0, RZ ;  /* 0x000000c0181d7810 */ /* 0x000fe20007ffe0ff */
[----:B------:R1:W-:Y:S01]  /*2eb0*/  @!P0 LDGSTS.E.128 [R25+0x80], [R14.64] ;  /* 0x000800000e198fae */ /* 0x0003e2000b921c46 */
[C---:B------:R-:W-:Y:S01]  /*2ec0*/  ISETP.GE.AND P0, PT, R8.reuse, 0x180, PT ;  /* 0x000001800800780c */ /* 0x040fe20003f06270 */
[----:B------:R-:W-:Y:S01]  /*2ed0*/  IMAD R24, R9, 0x40, R26 ;  /* 0x0000004009187824 */ /* 0x000fe200078e021a */
[----:B------:R-:W-:Y:S01]  /*2ee0*/  ISETP.GE.AND P1, PT, R29, c[0x0][0x180], PT ;  /* 0x000060001d007a0c */ /* 0x000fe20003f26270 */
[----:B------:R1:W-:Y:S01]  /*2ef0*/  @!P2 LDGSTS.E.128 [R27+0x80], [R18.64] ;  /* 0x00080000121bafae */ /* 0x0003e2000b921c46 */
[----:B------:R-:W-:Y:S02]  /*2f00*/  IADD3 R22, R8, 0x80, RZ ;  /* 0x0000008008167810 */ /* 0x000fe40007ffe0ff */
[----:B------:R-:W-:-:S13]  /*2f10*/  ISETP.GE.OR P1, PT, R24, c[0x0][0x178], P1 ;  /* 0x00005e0018007a0c */ /* 0x000fda0000f26670 */
[----:B------:R-:W-:Y:S05]  /*2f20*/  @P1 BRA `(.L_x_42) ;  /* 0x000000c000001947 */ /* 0x000fea0003800000 */
[----:B-1----:R-:W-:Y:S01]  /*2f30*/  IADD3 R12, R64, -0x1, RZ ;  /* 0xffffffff400c7810 */ /* 0x002fe20007ffe0ff */
        /* <DEDUP_REMOVED lines=10> */
[----:B------:R1:W-:Y:S04]  /*2fe0*/  LDGSTS.E.128 [R11+0x80], [R12.64] ;  /* 0x000800000c0b7fae */ /* 0x0003e8000b921c46 */
.L_x_42:
[----:B-1----:R-:W-:Y:S05]  /*2ff0*/  BSYNC B2 ;  /* 0x0000000000027941 */ /* 0x002fea0003800000 */
.L_x_41:
[----:B------:R-:W-:Y:S01]  /*3000*/  IMAD.MOV.U32 R8, RZ, RZ, R22 ;  /* 0x000000ffff087224 */ /* 0x000fe200078e0016 */
[----:B------:R-:W-:Y:S01]  /*3010*/  IADD3 R10, R10, 0x400, RZ ;  /* 0x000004000a0a7810 */ /* 0x000fe20007ffe0ff */
[----:B------:R-:W-:Y:S05]  /*3020*/  @!P0 BRA `(.L_x_43) ;  /* 0xfffff8f000008947 */ /* 0x000fea000383ffff */
.L_x_40:
[----:B------:R-:W-:Y:S05]  /*3030*/  BSYNC B1 ;  /* 0x0000000000017941 */ /* 0x000fea0003800000 */
.L_x_39:
[C---:B------:R-:W-:Y:S01]  /*3040*/  IMNMX R9, R60.reuse, 0x1e0, !PT ;  /* 0x000001e03c097817 */ /* 0x040fe20007800200 */
[----:B------:R-:W-:Y:S01]  /*3050*/  BSSY B1, `(.L_x_44) ;  /* 0x000004c000017945 */ /* 0x000fe20003800000 */
[----:B------:R-:W-:Y:S02]  /*3060*/  IMAD.MOV.U32 R8, RZ, RZ, R60 ;  /* 0x000000ffff087224 */ /* 0x000fe400078e003c */
[----:B------:R-:W-:-:S04]  /*3070*/  IADD3 R15, -R60, 0x1f, R9 ;  /* 0x0000001f3c0f7810 */ /* 0x000fc80007ffe109 */
[----:B------:R-:W-:-:S04]  /*3080*/  LEA.HI R9, R15, 0x1, RZ, 0x1b ;  /* 0x000000010f097811 */ /* 0x000fc800078fd8ff */
[----:B------:R-:W-:-:S13]  /*3090*/  LOP3.LUT P0, RZ, R9, 0x3, RZ, 0xc0, !PT ;  /* 0x0000000309ff7812 */ /* 0x000fda000780c0ff */
[----:B------:R-:W-:Y:S05]  /*30a0*/  @!P0 BRA `(.L_x_45) ;  /* 0x0000046000008947 */ /* 0x000fea0003800000 */
[----:B------:R-:W2:Y:S01]  /*30b0*/  S2R R12, SR_CTAID.X ;  /* 0x00000000000c7919 */ /* 0x000ea20000002500 */
[C---:B-1----:R-:W-:Y:S01]  /*30c0*/  LEA R13, R64.reuse, 0xc0, 0x6 ;  /* 0x000000c0400d7811 */ /* 0x042fe200078e30ff */
[----:B------:R-:W-:Y:S01]  /*30d0*/  IMAD.MOV.U32 R14, RZ, RZ, 0x2400 ;  /* 0x00002400ff0e7424 */ /* 0x000fe200078e00ff */
[----:B------:R-:W-:Y:S01]  /*30e0*/  LOP3.LUT R18, R9, 0x3, RZ, 0xc0, !PT ;  /* 0x0000000309127812 */ /* 0x000fe200078ec0ff */
[----:B------:R-:W1:Y:S01]  /*30f0*/  S2R R60, SR_TID.X ;  /* 0x00000000003c7919 */ /* 0x000e620000002100 */
[----:B------:R-:W-:Y:S01]  /*3100*/  IADD3 R9, R64, -0x1, RZ ;  /* 0xffffffff40097810 */ /* 0x000fe20007ffe0ff */
[----:B------:R-:W-:Y:S01]  /*3110*/  IMAD.IADD R8, R4, 0x1, R13 ;  /* 0x0000000104087824 */ /* 0x000fe200078e020d */
[----:B------:R-:W-:Y:S01]  /*3120*/  BSSY B2, `(.L_x_46) ;  /* 0x0000014000027945 */ /* 0x000fe20003800000 */
[----:B------:R-:W-:Y:S02]  /*3130*/  ISETP.NE.AND P1, PT, R18, 0x1, PT ;  /* 0x000000011200780c */ /* 0x000fe40003f25270 */
[----:B------:R-:W-:-:S05]  /*3140*/  LOP3.LUT R9, R9, 0x3, RZ, 0xc0, !PT ;  /* 0x0000000309097812 */ /* 0x000fca00078ec0ff */
[----:B------:R-:W-:Y:S02]  /*3150*/  IMAD R14, R9, R14, 0x9080 ;  /* 0x00009080090e7424 */ /* 0x000fe400078e020e */
[----:B--2---:R-:W-:-:S05]  /*3160*/  IMAD R11, R12, 0x40, R3 ;  /* 0x000000400c0b7824 */ /* 0x004fca00078e0203 */
[----:B------:R-:W-:-:S04]  /*3170*/  ISETP.GE.AND P0, PT, R11, c[0x0][0x17c], PT ;  /* 0x00005f000b007a0c */ /* 0x000fc80003f06270 */
[----:B------:R-:W-:-:S13]  /*3180*/  ISETP.GE.OR P0, PT, R8, c[0x0][0x180], P0 ;  /* 0x0000600008007a0c */ /* 0x000fda0000706670 */
[----:B------:R-:W-:Y:S05]  /*3190*/  @P0 BRA `(.L_x_47) ;  /* 0x000000c000000947 */ /* 0x000fea0003800000 */
[----:B-1----:R-:W-:Y:S02]  /*31a0*/  IMAD R8, R8, c[0x0][0x17c], RZ ;  /* 0x00005f0008087a24 */ /* 0x002fe400078e02ff */
[----:B------:R-:W-:-:S03]  /*31b0*/  IMAD R19, R4, 0x48, R3 ;  /* 0x0000004804137824 */ /* 0x000fc600078e0203 */
[----:B------:R-:W-:Y:S02]  /*31c0*/  SHF.R.S32.HI R9, RZ, 0x1f, R8 ;  /* 0x0000001fff097819 */ /* 0x000fe40000011408 */
[----:B------:R-:W-:-:S04]  /*31d0*/  IADD3 R10, P0, R11, R8, RZ ;  /* 0x000000080b0a7210 */ /* 0x000fc80007f1e0ff */
[----:B------:R-:W-:Y:S01]  /*31e0*/  LEA.HI.X.SX32 R9, R11, R9, 0x1, P0 ;  /* 0x000000090b097211 */ /* 0x000fe200000f0eff */
[----:B------:R-:W-:Y:S01]  /*31f0*/  IMAD R11, R19, 0x2, R14 ;  /* 0x00000002130b7824 */ /* 0x000fe200078e020e */
[----:B------:R-:W-:-:S04]  /*3200*/  LEA R8, P0, R10, c[0x0][0x168], 0x1 ;  /* 0x00005a000a087a11 */ /* 0x000fc800078008ff */
[----:B------:R-:W-:-:S05]  /*3210*/  LEA.HI.X R9, R10, c[0x0][0x16c], R9, 0x1, P0 ;  /* 0x00005b000a097a11 */ /* 0x000fca00000f0c09 */
[----:B------:R-:W-:Y:S01]  /*3220*/  @!PT LDS RZ, [RZ] ;  /* 0x00000000fffff984 */ /* 0x000fe20000000800 */
[----:B------:R-:W-:Y:S01]  /*3230*/  @!PT LDS RZ, [RZ] ;  /* 0x00000000fffff984 */ /* 0x000fe20000000800 */
[----:B------:R-:W-:Y:S01]  /*3240*/  @!PT LDS RZ, [RZ] ;  /* 0x00000000fffff984 */ /* 0x000fe20000000800 */
[----:B------:R1:W-:Y:S04]  /*3250*/  LDGSTS.E.128 [R11], [R8.64] ;  /* 0x00000000080b7fae */ /* 0x0003e8000b921c46 */
.L_x_47:
[----:B-1----:R-:W-:Y:S05]  /*3260*/  BSYNC B2 ;  /* 0x0000000000027941 */ /* 0x002fea0003800000 */
.L_x_46:
[----:B------:R-:W-:Y:S01]  /*3270*/  IADD3 R8, R60, 0x20, RZ ;  /* 0x000000203c087810 */ /* 0x000fe20007ffe0ff */
[----:B------:R-:W-:Y:S05]  /*3280*/  @!P1 BRA `(.L_x_45) ;  /* 0x0000028000009947 */ /* 0x000fea0003800000 */
[----:B------:R-:W-:Y:S01]  /*3290*/  IMAD R11, R12, 0x40, R5 ;  /* 0x000000400c0b7824 */ /* 0x000fe200078e0205 */
[----:B------:R-:W-:Y:S01]  /*32a0*/  BSSY B2, `(.L_x_48) ;  /* 0x0000012000027945 */ /* 0x000fe20003800000 */
[----:B------:R-:W-:Y:S01]  /*32b0*/  IMAD.IADD R8, R0, 0x1, R13 ;  /* 0x0000000100087824 */ /* 0x000fe200078e020d */
[----:B------:R-:W-:Y:S02]  /*32c0*/  ISETP.NE.AND P1, PT, R18, 0x2, PT ;  /* 0x000000021200780c */ /* 0x000fe40003f25270 */
[----:B------:R-:W-:-:S04]  /*32d0*/  ISETP.GE.AND P0, PT, R11, c[0x0][0x17c], PT ;  /* 0x00005f000b007a0c */ /* 0x000fc80003f06270 */
[----:B------:R-:W-:-:S13]  /*32e0*/  ISETP.GE.OR P0, PT, R8, c[0x0][0x180], P0 ;  /* 0x0000600008007a0c */ /* 0x000fda0000706670 */
[----:B------:R-:W-:Y:S05]  /*32f0*/  @P0 BRA `(.L_x_49) ;  /* 0x000000c000000947 */ /* 0x000fea0003800000 */
[----:B------:R-:W-:Y:S02]  /*3300*/  IMAD R8, R8, c[0x0][0x17c], RZ ;  /* 0x00005f0008087a24 */ /* 0x000fe400078e02ff */
        /* <DEDUP_REMOVED lines=11> */
.L_x_49:
[----:B------:R-:W-:Y:S05]  /*33c0*/  BSYNC B2 ;  /* 0x0000000000027941 */ /* 0x000fea0003800000 */
.L_x_48:
[----:B-1----:R-:W-:Y:S01]  /*33d0*/  IADD3 R8, R60, 0x40, RZ ;  /* 0x000000403c087810 */ /* 0x002fe20007ffe0ff */
[----:B------:R-:W-:Y:S05]  /*33e0*/  @!P1 BRA `(.L_x_45) ;  /* 0x0000012000009947 */ /* 0x000fea0003800000 */
[----:B------:R-:W-:Y:S01]  /*33f0*/  IMAD R12, R12, 0x40, R61 ;  /* 0x000000400c0c7824 */ /* 0x000fe200078e023d */
[----:B------:R-:W-:Y:S01]  /*3400*/  IADD3 R8, R60, 0x60, RZ ;  /* 0x000000603c087810 */ /* 0x000fe20007ffe0ff */
[----:B------:R-:W-:-:S03]  /*3410*/  IMAD.IADD R9, R2, 0x1, R13 ;  /* 0x0000000102097824 */ /* 0x000fc600078e020d */
[----:B------:R-:W-:-:S04]  /*3420*/  ISETP.GE.AND P0, PT, R12, c[0x0][0x17c], PT ;  /* 0x00005f000c007a0c */ /* 0x000fc80003f06270 */
[----:B------:R-:W-:-:S13]  /*3430*/  ISETP.GE.OR P0, PT, R9, c[0x0][0x180], P0 ;  /* 0x0000600009007a0c */ /* 0x000fda0000706670 */
[----:B------:R-:W-:Y:S05]  /*3440*/  @P0 BRA `(.L_x_45) ;  /* 0x000000c000000947 */ /* 0x000fea0003800000 */
[----:B------:R-:W-:Y:S02]  /*3450*/  IMAD R9, R9, c[0x0][0x17c], RZ ;  /* 0x00005f0009097a24 */ /* 0x000fe400078e02ff */
[----:B------:R-:W-:-:S03]  /*3460*/  IMAD R13, R2, 0x48, R61 ;  /* 0x00000048020d7824 */ /* 0x000fc600078e023d */
[----:B------:R-:W-:Y:S02]  /*3470*/  SHF.R.S32.HI R10, RZ, 0x1f, R9 ;  /* 0x0000001fff0a7819 */ /* 0x000fe40000011409 */
        /* <DEDUP_REMOVED lines=9> */
.L_x_45:
[----:B------:R-:W-:Y:S05]  /*3510*/  BSYNC B1 ;  /* 0x0000000000017941 */ /* 0x000fea0003800000 */
.L_x_44:
[----:B------:R-:W-:-:S13]  /*3520*/  ISETP.GE.U32.AND P0, PT, R15, 0x60, PT ;  /* 0x000000600f00780c */ /* 0x000fda0003f06070 */
[----:B------:R-:W-:Y:S05]  /*3530*/  @!P0 BRA `(.L_x_32) ;  /* 0x0000072000008947 */ /* 0x000fea0003800000 */
[----:B-1----:R-:W1:Y:S02]  /*3540*/  S2R R9, SR_CTAID.X ;  /* 0x0000000000097919 */ /* 0x002e640000002500 */
.L_x_52:
[C---:B------:R-:W-:Y:S01]  /*3550*/  IMAD.SHL.U32 R10, R8.reuse, 0x8, RZ ;  /* 0x00000008080a7824 */ /* 0x040fe200078e00ff */
[C---:B------:R-:W-:Y:S01]  /*3560*/  IADD3 R12, R8.reuse, 0x20, RZ ;  /* 0x00000020080c7810 */ /* 0x040fe20007ffe0ff */
[----:B------:R-:W-:Y:S01]  /*3570*/  BSSY B1, `(.L_x_50) ;  /* 0x000006c000017945 */ /* 0x000fe20003800000 */
[----:B------:R-:W-:Y:S02]  /*3580*/  IADD3 R14, R8, 0x40, RZ ;  /* 0x00000040080e7810 */ /* 0x000fe40007ffe0ff */
[----:B------:R-:W-:Y:S02]  /*3590*/  SHF.R.S32.HI R11, RZ, 0x1f, R10 ;  /* 0x0000001fff0b7819 */ /* 0x000fe4000001140a */
[----:B------:R-:W-:Y:S01]  /*35a0*/  SHF.R.S32.HI R13, RZ, 0x1f, R12 ;  /* 0x0000001fff0d7819 */ /* 0x000fe2000001140c */
[----:B------:R-:W-:Y:S01]  /*35b0*/  IMAD.SHL.U32 R18, R14, 0x8, RZ ;  /* 0x000000080e127824 */ /* 0x000fe200078e00ff */
[----:B------:R-:W-:Y:S02]  /*35c0*/  LEA.HI R11, R11, R10, RZ, 0x6 ;  /* 0x0000000a0b0b7211 */ /* 0x000fe400078f30ff */
[----:B------:R-:W-:Y:S01]  /*35d0*/  LEA.HI R13, R13, R12, RZ, 0x3 ;  /* 0x0000000c0d0d7211 */ /* 0x000fe200078f18ff */
[----:B------:R-:W-:Y:S01]  /*35e0*/  IMAD.SHL.U32 R12, R12, 0x8, RZ ;  /* 0x000000080c0c7824 */ /* 0x000fe200078e00ff */
[----:B------:R-:W-:-:S02]  /*35f0*/  LOP3.LUT R11, R11, 0xffffffc0, RZ, 0xc0, !PT ;  /* 0xffffffc00b0b7812 */ /* 0x000fc400078ec0ff */
[----:B------:R-:W-:Y:S02]  /*3600*/  SHF.R.S32.HI R15, RZ, 0x1f, R14 ;  /* 0x0000001fff0f7819 */ /* 0x000fe4000001140e */
[----:B------:R-:W-:Y:S01]  /*3610*/  SHF.R.S32.HI R19, RZ, 0x1f, R18 ;  /* 0x0000001fff137819 */ /* 0x000fe20000011412 */
[----:B------:R-:W-:Y:S01]  /*3620*/  IMAD.IADD R24, R10, 0x1, -R11 ;  /* 0x000000010a187824 */ /* 0x000fe200078e0a0b */
[----:B------:R-:W-:Y:S02]  /*3630*/  LEA.HI R14, R15, R14, RZ, 0x3 ;  /* 0x0000000e0f0e7211 */ /* 0x000fe400078f18ff */
[----:B------:R-:W-:Y:S01]  /*3640*/  SHF.R.S32.HI R11, RZ, 0x1f, R8 ;  /* 0x0000001fff0b7819 */ /* 0x000fe20000011408 */
[----:B-1----:R-:W-:Y:S01]  /*3650*/  IMAD R26, R9, 0x40, R24 ;  /* 0x00000040091a7824 */ /* 0x002fe200078e0218 */
[----:B------:R-:W-:Y:S02]  /*3660*/  SHF.R.S32.HI R15, RZ, 0x1f, R12 ;  /* 0x0000001fff0f7819 */ /* 0x000fe4000001140c */
[----:B------:R-:W-:-:S02]  /*3670*/  LEA.HI R11, R11, R8, RZ, 0x3 ;  /* 0x000000080b0b7211 */ /* 0x000fc400078f18ff */
[----:B------:R-:W-:Y:S02]  /*3680*/  LEA.HI R15, R15, R12, RZ, 0x6 ;  /* 0x0000000c0f0f7211 */ /* 0x000fe400078f30ff */
[----:B------:R-:W-:Y:S02]  /*3690*/  LEA.HI R19, R19, R18, RZ, 0x6 ;  /* 0x0000001213137211 */ /* 0x000fe400078f30ff */
[----:B------:R-:W-:Y:S02]  /*36a0*/  SHF.R.S32.HI R27, RZ, 0x3, R11 ;  /* 0x00000003ff1b7819 */ /* 0x000fe4000001140b */
[----:B------:R-:W-:Y:S02]  /*36b0*/  LOP3.LUT R15, R15, 0xffffffc0, RZ, 0xc0, !PT ;  /* 0xffffffc00f0f7812 */ /* 0x000fe400078ec0ff */
[----:B------:R-:W-:Y:S01]  /*36c0*/  LOP3.LUT R19, R19, 0xffffffc0, RZ, 0xc0, !PT ;  /* 0xffffffc013137812 */ /* 0x000fe200078ec0ff */
[----:B------:R-:W-:Y:S01]  /*36d0*/  IMAD R10, R64, 0x40, R27 ;  /* 0x00000040400a7824 */ /* 0x000fe200078e021b */
[----:B------:R-:W-:Y:S01]  /*36e0*/  SHF.R.S32.HI R31, RZ, 0x3, R14 ;  /* 0x00000003ff1f7819 */ /* 0x000fe2000001140e */
[----:B------:R-:W-:Y:S01]  /*36f0*/  IMAD.IADD R28, R12, 0x1, -R15 ;  /* 0x000000010c1c7824 */ /* 0x000fe200078e0a0f */
[----:B------:R-:W-:Y:S01]  /*3700*/  SHF.R.S32.HI R15, RZ, 0x3, R13 ;  /* 0x00000003ff0f7819 */ /* 0x000fe2000001140d */
[----:B------:R-:W-:Y:S01]  /*3710*/  IMAD.IADD R30, R18, 0x1, -R19 ;  /* 0x00000001121e7824 */ /* 0x000fe200078e0a13 */
[----:B------:R-:W-:Y:S01]  /*3720*/  IADD3 R22, R8, 0x60, RZ ;  /* 0x0000006008167810 */ /* 0x000fe20007ffe0ff */
[----:B------:R-:W-:Y:S01]  /*3730*/  IMAD R29, R9, 0x40, R28 ;  /* 0x00000040091d7824 */ /* 0x000fe200078e021c */
[----:B------:R-:W-:Y:S01]  /*3740*/  IADD3 R14, R10, 0xc0, RZ ;  /* 0x000000c00a0e7810 */ /* 0x000fe20007ffe0ff */
[----:B------:R-:W-:Y:S01]  /*3750*/  IMAD R10, R64, 0x40, R15 ;  /* 0x00000040400a7824 */ /* 0x000fe200078e020f */
[----:B------:R-:W-:Y:S01]  /*3760*/  ISETP.GE.AND P1, PT, R26, c[0x0][0x17c], PT ;  /* 0x00005f001a007a0c */ /* 0x000fe20003f26270 */
[----:B------:R-:W-:Y:S01]  /*3770*/  IMAD R11, R64, 0x40, R31 ;  /* 0x00000040400b7824 */ /* 0x000fe200078e021f */
[----:B------:R-:W-:Y:S01]  /*3780*/  ISETP.GE.AND P0, PT, R29, c[0x0][0x17c], PT ;  /* 0x00005f001d007a0c */ /* 0x000fe20003f06270 */
[----:B------:R-:W-:Y:S01]  /*3790*/  IMAD R34, R9, 0x40, R30 ;  /* 0x0000004009227824 */ /* 0x000fe200078e021e */
[----:B------:R-:W-:Y:S01]  /*37a0*/  ISETP.GE.OR P1, PT, R14, c[0x0][0x180], P1 ;  /* 0x000060000e007a0c */ /* 0x000fe20000f26670 */
[----:B------:R-:W-:Y:S01]  /*37b0*/  IMAD.SHL.U32 R23, R22, 0x8, RZ ;  /* 0x0000000816177824 */ /* 0x000fe200078e00ff */
[----:B------:R-:W-:-:S02]  /*37c0*/  IADD3 R19, R10, 0xc0, RZ ;  /* 0x000000c00a137810 */ /* 0x000fc40007ffe0ff */
[----:B------:R-:W-:Y:S02]  /*37d0*/  IADD3 R32, R11, 0xc0, RZ ;  /* 0x000000c00b207810 */ /* 0x000fe40007ffe0ff */
[----:B------:R-:W-:Y:S02]  /*37e0*/  ISETP.GE.AND P2, PT, R34, c[0x0][0x17c], PT ;  /* 0x00005f0022007a0c */ /* 0x000fe40003f46270 */
[----:B------:R-:W-:Y:S02]  /*37f0*/  SHF.R.S32.HI R12, RZ, 0x1f, R23 ;  /* 0x0000001fff0c7819 */ /* 0x000fe40000011417 */
[----:B------:R-:W-:Y:S02]  /*3800*/  ISETP.GE.OR P0, PT, R19, c[0x0][0x180], P0 ;  /* 0x0000600013007a0c */ /* 0x000fe40000706670 */
[----:B------:R-:W-:Y:S01]  /*3810*/  ISETP.GE.OR P2, PT, R32, c[0x0][0x180], P2 ;  /* 0x0000600020007a0c */ /* 0x000fe20001746670 */
[----:B------:R-:W-:Y:S01]  /*3820*/  @!P1 IMAD R11, R14, c[0x0][0x17c], RZ ;  /* 0x00005f000e0b9a24 */ /* 0x000fe200078e02ff */
[----:B------:R-:W-:-:S02]  /*3830*/  LEA.HI R12, R12, R23, RZ, 0x6 ;  /* 0x000000170c0c7211 */ /* 0x000fc400078f30ff */
[----:B------:R-:W-:Y:S02]  /*3840*/  @!P1 IADD3 R10, R64, -0x1, RZ ;  /* 0xffffffff400a9810 */ /* 0x000fe40007ffe0ff */
[----:B------:R-:W-:Y:S02]  /*3850*/  LOP3.LUT R12, R12, 0xffffffc0, RZ, 0xc0, !PT ;  /* 0xffffffc00c0c7812 */ /* 0x000fe400078ec0ff */
[----:B------:R-:W-:Y:S02]  /*3860*/  @!P1 SHF.R.S32.HI R14, RZ, 0x1f, R26 ;  /* 0x0000001fff0e9819 */ /* 0x000fe4000001141a */
[----:B------:R-:W-:Y:S01]  /*3870*/  @!P1 IADD3 R25, P3, R26, R11, RZ ;  /* 0x0000000b1a199210 */ /* 0x000fe20007f7e0ff */
[----:B------:R-:W-:Y:S01]  /*3880*/  IMAD.IADD R18, R23, 0x1, -R12 ;  /* 0x0000000117127824 */ /* 0x000fe200078e0a0c */
[----:B------:R-:W-:Y:S01]  /*3890*/  SHF.R.S32.HI R13, RZ, 0x1f, R22 ;  /* 0x0000001fff0d7819 */ /* 0x000fe20000011416 */
[----:B------:R-:W-:Y:S01]  /*38a0*/  @!P0 IMAD R12, R15, 0x48, R28 ;  /* 0x000000480f0c8824 */ /* 0x000fe200078e021c */
[----:B------:R-:W-:Y:S01]  /*38b0*/  @!P1 LOP3.LUT R23, R10, 0x3, RZ, 0xc0, !PT ;  /* 0x000000030a179812 */ /* 0x000fe200078ec0ff */
[----:B------:R-:W-:Y:S01]  /*38c0*/  @!P2 IMAD R15, R31, 0x48, R30 ;  /* 0x000000481f0fa824 */ /* 0x000fe200078e021e */
[----:B------:R-:W-:Y:S01]  /*38d0*/  @!P1 LEA.HI.X.SX32 R30, R11, R14, 0x1, P3 ;  /* 0x0000000e0b1e9211 */ /* 0x000fe200018f0eff */
[----:B------:R-:W-:Y:S01]  /*38e0*/  @!P1 IMAD R10, R27, 0x48, R24 ;  /* 0x000000481b0a9824 */ /* 0x000fe200078e0218 */
[----:B------:R-:W-:Y:S01]  /*38f0*/  @!P0 IADD3 R11, R64, -0x1, RZ ;  /* 0xffffffff400b8810 */ /* 0x000fe20007ffe0ff */
[----:B------:R-:W-:Y:S01]  /*3900*/  @!P0 IMAD R14, R19, c[0x0][0x17c], RZ ;  /* 0x00005f00130e8a24 */ /* 0x000fe200078e02ff */
[----:B------:R-:W-:Y:S01]  /*3910*/  LEA.HI R13, R13, R22, RZ, 0x3 ;  /* 0x000000160d0d7211 */ /* 0x000fe200078f18ff */
[----:B------:R-:W-:Y:S01]  /*3920*/  @!P2 IMAD R19, R32, c[0x0][0x17c], RZ ;  /* 0x00005f002013aa24 */ /* 0x000fe200078e02ff */
[----:B------:R-:W-:Y:S01]  /*3930*/  @!P2 IADD3 R31, R64, -0x1, RZ ;  /* 0xffffffff401fa810 */ /* 0x000fe20007ffe0ff */
[----:B------:R-:W-:Y:S01]  /*3940*/  @!P1 IMAD R22, R23, 0x1200, R10 ;  /* 0x0000120017169824 */ /* 0x000fe200078e020a */
[----:B------:R-:W-:-:S02]  /*3950*/  @!P0 SHF.R.S32.HI R23, RZ, 0x1f, R29 ;  /* 0x0000001fff178819 */ /* 0x000fc4000001141d */
[----:B------:R-:W-:Y:S02]  /*3960*/  @!P0 IADD3 R28, P4, R29, R14, RZ ;  /* 0x0000000e1d1c8210 */ /* 0x000fe40007f9e0ff */
[----:B------:R-:W-:Y:S02]  /*3970*/  @!P0 LOP3.LUT R27, R11, 0x3, RZ, 0xc0, !PT ;  /* 0x000000030b1b8812 */ /* 0x000fe400078ec0ff */
[----:B------:R-:W-:Y:S02]  /*3980*/  @!P1 LEA R10, P3, R25, c[0x0][0x168], 0x1 ;  /* 0x00005a00190a9a11 */ /* 0x000fe400078608ff */
[----:B------:R-:W-:Y:S02]  /*3990*/  @!P2 LOP3.LUT R32, R31, 0x3, RZ, 0xc0, !PT ;  /* 0x000000031f20a812 */ /* 0x000fe400078ec0ff */
[----:B------:R-:W-:Y:S02]  /*39a0*/  @!P2 SHF.R.S32.HI R24, RZ, 0x1f, R34 ;  /* 0x0000001fff18a819 */ /* 0x000fe40000011422 */
[----:B------:R-:W-:-:S02]  /*39b0*/  @!P2 IADD3 R26, P5, R34, R19, RZ ;  /* 0x00000013221aa210 */ /* 0x000fc40007fbe0ff */
[----:B------:R-:W-:Y:S01]  /*39c0*/  @!P0 LEA.HI.X.SX32 R29, R14, R23, 0x1, P4 ;  /* 0x000000170e1d8211 */ /* 0x000fe200020f0eff */
[----:B------:R-:W-:Y:S01]  /*39d0*/  @!P0 IMAD R23, R27, 0x1200, R12 ;  /* 0x000012001b178824 */ /* 0x000fe200078e020c */
[----:B------:R-:W-:Y:S01]  /*39e0*/  @!P1 LEA.HI.X R11, R25, c[0x0][0x16c], R30, 0x1, P3 ;  /* 0x00005b00190b9a11 */ /* 0x000fe200018f0c1e */
[----:B------:R-:W-:Y:S01]  /*39f0*/  @!P2 IMAD R25, R32, 0x1200, R15 ;  /* 0x000012002019a824 */ /* 0x000fe200078e020f */
[----:B------:R-:W-:Y:S01]  /*3a00*/  @!P0 LEA R12, P3, R28, c[0x0][0x168], 0x1 ;  /* 0x00005a001c0c8a11 */ /* 0x000fe200078608ff */
[----:B------:R-:W-:Y:S01]  /*3a10*/  @!P0 IMAD.SHL.U32 R23, R23, 0x2, RZ ;  /* 0x0000000217178824 */ /* 0x000fe200078e00ff */
[----:B------:R-:W-:Y:S01]  /*3a20*/  @!P2 LEA.HI.X.SX32 R27, R19, R24, 0x1, P5 ;  /* 0x00000018131ba211 */ /* 0x000fe200028f0eff */
[----:B------:R-:W-:Y:S01]  /*3a30*/  @!P1 IMAD.SHL.U32 R19, R22, 0x2, RZ ;  /* 0x0000000216139824 */ /* 0x000fe200078e00ff */
[----:B------:R-:W-:Y:S01]  /*3a40*/  @!P2 LEA R14, P4, R26, c[0x0][0x168], 0x1 ;  /* 0x00005a001a0eaa11 */ /* 0x000fe200078808ff */
[----:B------:R-:W-:Y:S01]  /*3a50*/  @!P2 IMAD.SHL.U32 R25, R25, 0x2, RZ ;  /* 0x000000021919a824 */ /* 0x000fe200078e00ff */
[----:B------:R-:W-:-:S02]  /*3a60*/  SHF.R.S32.HI R31, RZ, 0x3, R13 ;  /* 0x00000003ff1f7819 */ /* 0x000fc4000001140d */
[----:B------:R-:W-:Y:S01]  /*3a70*/  @!P0 LEA.HI.X R13, R28, c[0x0][0x16c], R29, 0x1, P3 ;  /* 0x00005b001c0d8a11 */ /* 0x000fe200018f0c1d */
[----:B------:R-:W-:Y:S01]  /*3a80*/  @!PT LDS RZ, [RZ] ;  /* 0x00000000fffff984 */ /* 0x000fe20000000800 */
[----:B------:R-:W-:Y:S01]  /*3a90*/  @!PT LDS RZ, [RZ] ;  /* 0x00000000fffff984 */ /* 0x000fe20000000800 */
[----:B------:R-:W-:Y:S01]  /*3aa0*/  @!PT LDS RZ, [RZ] ;  /* 0x00000000fffff984 */ /* 0x000fe20000000800 */
[----:B------:R1:W-:Y:S01]  /*3ab0*/  @!P1 LDGSTS.E.128 [R19+0x9080], [R10.64] ;  /* 0x090800000a139fae */ /* 0x0003e2000b921c46 */
[----:B------:R-:W-:Y:S01]  /*3ac0*/  @!P2 LEA.HI.X R15, R26, c[0x0][0x16c], R27, 0x1, P4 ;  /* 0x00005b001a0faa11 */ /* 0x000fe200020f0c1b */
[----:B------:R-:W-:Y:S02]  /*3ad0*/  IMAD R22, R64, 0x40, R31 ;  /* 0x0000004040167824 */ /* 0x000fe400078e021f */
[----:B------:R-:W-:Y:S01]  /*3ae0*/  IMAD R27, R9, 0x40, R18 ;  /* 0x00000040091b7824 */ /* 0x000fe200078e0212 */
[----:B------:R1:W-:Y:S01]  /*3af0*/  @!P0 LDGSTS.E.128 [R23+0x9080], [R12.64] ;  /* 0x090800000c178fae */ /* 0x0003e2000b921c46 */
[----:B------:R-:W-:Y:S02]  /*3b00*/  ISETP.GE.AND P0, PT, R8, 0x180, PT ;  /* 0x000001800800780c */ /* 0x000fe40003f06270 */
[----:B------:R-:W-:Y:S01]  /*3b10*/  IADD3 R24, R22, 0xc0, RZ ;  /* 0x000000c016187810 */ /* 0x000fe20007ffe0ff */
[----:B------:R1:W-:Y:S01]  /*3b20*/  @!P2 LDGSTS.E.128 [R25+0x9080], [R14.64] ;  /* 0x090800000e19afae */ /* 0x0003e2000b921c46 */
[----:B------:R-:W-:-:S02]  /*3b30*/  ISETP.GE.AND P1, PT, R27, c[0x0][0x17c], PT ;  /* 0x00005f001b007a0c */ /* 0x000fc40003f26270 */
[----:B------:R-:W-:Y:S02]  /*3b40*/  IADD3 R22, R8, 0x80, RZ ;  /* 0x0000008008167810 */ /* 0x000fe40007ffe0ff */
[----:B------:R-:W-:-:S13]  /*3b50*/  ISETP.GE.OR P1, PT, R24, c[0x0][0x180], P1 ;  /* 0x0000600018007a0c */ /* 0x000fda0000f26670 */
[----:B------:R-:W-:Y:S05]  /*3b60*/  @P1 BRA `(.L_x_51) ;  /* 0x000000c000001947 */ /* 0x000fea0003800000 */
[----:B-1----:R-:W-:Y:S01]  /*3b70*/  IMAD R8, R24, c[0x0][0x17c], RZ ;  /* 0x00005f0018087a24 */ /* 0x002fe200078e02ff */
[----:B------:R-:W-:Y:S01]  /*3b80*/  IADD3 R10, R64, -0x1, RZ ;  /* 0xffffffff400a7810 */ /* 0x000fe20007ffe0ff */
[----:B------:R-:W-:Y:S01]  /*3b90*/  IMAD R18, R31, 0x48, R18 ;  /* 0x000000481f127824 */ /* 0x000fe200078e0212 */
[----:B------:R-:W-:Y:S02]  /*3ba0*/  SHF.R.S32.HI R11, RZ, 0x1f, R27 ;  /* 0x0000001fff0b7819 */ /* 0x000fe4000001141b */
        /* <DEDUP_REMOVED lines=8> */
.L_x_51:
[----:B-1----:R-:W-:Y:S05]  /*3c30*/  BSYNC B1 ;  /* 0x0000000000017941 */ /* 0x002fea0003800000 */
.L_x_50:
[----:B------:R-:W-:Y:S01]  /*3c40*/  IMAD.MOV.U32 R8, RZ, RZ, R22 ;  /* 0x000000ffff087224 */ /* 0x000fe200078e0016 */
[----:B------:R-:W-:Y:S05]  /*3c50*/  @!P0 BRA `(.L_x_52) ;  /* 0xfffff8f000008947 */ /* 0x000fea000383ffff */
.L_x_32:
[----:B------:R-:W-:Y:S05]  /*3c60*/  BSYNC B0 ;  /* 0x0000000000007941 */ /* 0x000fea0003800000 */
.L_x_31:
[----:B------:R-:W0:Y:S01]  /*3c70*/  LDGDEPBAR ;  /* 0x00000000000079af */ /* 0x000e220000000000 */
[----:B------:R-:W-:-:S05]  /*3c80*/  DEPBAR.LE SB0, 0x2 ;  /* 0x000080800000791a */ /* 0x000fca0000000000 */
.L_x_29:
[----:B------:R-:W-:Y:S02]  /*3c90*/  WARPSYNC 0xffffffff ;  /* 0xffffffff00007948 */ /* 0x000fe40003800000 */
[----:B------:R-:W-:Y:S01]  /*3ca0*/  IADD3 R64, R64, 0x1, RZ ;  /* 0x0000000140407810 */ /* 0x000fe20007ffe0ff */
[----:B------:R-:W-:Y:S03]  /*3cb0*/  BAR.SYNC.DEFER_BLOCKING 0x0 ;  /* 0x0000000000007b1d */ /* 0x000fe60000010000 */
[----:B------:R-:W-:-:S13]  /*3cc0*/  ISETP.GE.AND P0, PT, R64, UR5, PT ;  /* 0x0000000540007c0c */ /* 0x000fda000bf06270 */
[----:B------:R-:W-:Y:S01]  /*3cd0*/  @P0 CALL.REL.NOINC `(.L_x_27) ;  /* 0x0000001000000944 */ /* 0x000fe20003c00000 */
[----:B------:R-:W-:Y:S05]  /*3ce0*/  BRA `(.L_x_53) ;  /* 0xffffdf8000007947 */ /* 0x000fea000383ffff */
.L_x_27:
[----:B------:R-:W-:-:S13]  /*3cf0*/  ISETP.GE.AND P0, PT, R60, 0x20, PT ;  /* 0x000000203c00780c */ /* 0x000fda0003f06270 */
[----:B------:R-:W-:Y:S05]  /*3d00*/  @!P0 EXIT ;  /* 0x000000000000894d */ /* 0x000fea0003800000 */
[----:B------:R-:W2:Y:S04]  /*3d10*/  S2R R0, SR_CTAID.Y ;  /* 0x0000000000007919 */ /* 0x000ea80000002600 */
[----:B------:R-:W3:Y:S01]  /*3d20*/  S2R R2, SR_CTAID.X ;  /* 0x0000000000027919 */ /* 0x000ee20000002500 */
[----:B--2---:R-:W-:-:S04]  /*3d30*/  IMAD.SHL.U32 R0, R0, 0x40, RZ ;  /* 0x0000004000007824 */ /* 0x004fc800078e00ff */
[----:B------:R-:W-:Y:S02]  /*3d40*/  IMAD R5, R65, 0x15, R0 ;  /* 0x0000001541057824 */ /* 0x000fe400078e0200 */
[----:B---3--:R-:W-:-:S03]  /*3d50*/  IMAD.SHL.U32 R2, R2, 0x40, RZ ;  /* 0x0000004002027824 */ /* 0x008fc600078e00ff */
[C---:B------:R-:W-:Y:S01]  /*3d60*/  ISETP.GE.AND P0, PT, R5.reuse, c[0x0][0x178], PT ;  /* 0x00005e0005007a0c */ /* 0x040fe20003f06270 */
[----:B------:R-:W-:Y:S01]  /*3d70*/  IMAD R5, R5, c[0x0][0x17c], RZ ;  /* 0x00005f0005057a24 */ /* 0x000fe200078e02ff */
[C---:B------:R-:W-:Y:S02]  /*3d80*/  IADD3 R4, R2.reuse, 0x10, RZ ;  /* 0x0000001002047810 */ /* 0x040fe40007ffe0ff */
[C---:B------:R-:W-:Y:S02]  /*3d90*/  ISETP.GE.OR P3, PT, R2.reuse, c[0x0][0x17c], P0 ;  /* 0x00005f0002007a0c */ /* 0x040fe40000766670 */
[C---:B------:R-:W-:Y:S02]  /*3da0*/  IADD3 R12, R2.reuse, 0x20, RZ ;  /* 0x00000020020c7810 */ /* 0x040fe40007ffe0ff */
[----:B------:R-:W-:Y:S02]  /*3db0*/  IADD3 R0, R2, 0x30, RZ ;  /* 0x0000003002007810 */ /* 0x000fe40007ffe0ff */
[----:B------:R-:W-:-:S02]  /*3dc0*/  ISETP.GE.OR P1, PT, R4, c[0x0][0x17c], P0 ;  /* 0x00005f0004007a0c */ /* 0x000fc40000726670 */
[----:B------:R-:W-:Y:S02]  /*3dd0*/  ISETP.GE.OR P2, PT, R12, c[0x0][0x17c], P0 ;  /* 0x00005f000c007a0c */ /* 0x000fe40000746670 */
[----:B------:R-:W-:Y:S02]  /*3de0*/  ISETP.GE.OR P0, PT, R0, c[0x0][0x17c], P0 ;  /* 0x00005f0000007a0c */ /* 0x000fe40000706670 */
[----:B------:R-:W-:Y:S01]  /*3df0*/  SHF.R.S32.HI R3, RZ, 0x1f, R5 ;  /* 0x0000001fff037819 */ /* 0x000fe20000011405 */
[----:B------:R-:W-:Y:S06]  /*3e00*/  @P3 BRA `(.L_x_54) ;  /* 0x0000013000003947 */ /* 0x000fec0003800000 */
[----:B------:R-:W2:Y:S01]  /*3e10*/  S2R R8, SR_LANEID ;  /* 0x0000000000087919 */ /* 0x000ea20000000000 */
[----:B-1----:R-:W-:Y:S01]  /*3e20*/  IMAD.MOV.U32 R13, RZ, RZ, c[0x0][0x17c] ;  /* 0x00005f00ff0d7624 */ /* 0x002fe200078e00ff */
[----:B------:R-:W-:Y:S01]  /*3e30*/  IADD3 R10, P3, R5, R2, RZ ;  /* 0x00000002050a7210 */ /* 0x000fe20007f7e0ff */
[----:B------:R-:W-:Y:S01]  /*3e40*/  IMAD.MOV.U32 R9, RZ, RZ, RZ ;  /* 0x000000ffff097224 */ /* 0x000fe200078e00ff */
[----:B------:R-:W-:Y:S02]  /*3e50*/  WARPSYNC 0xffffffff ;  /* 0xffffffff00007948 */ /* 0x000fe40003800000 */
[----:B------:R-:W-:-:S02]  /*3e60*/  SHF.R.U32.HI R13, RZ, 0x1, R13 ;  /* 0x00000001ff0d7819 */ /* 0x000fc4000001160d */
[----:B------:R-:W-:Y:S02]  /*3e70*/  LEA.HI.X.SX32 R19, R2, R3, 0x1, P3 ;  /* 0x0000000302137211 */ /* 0x000fe400018f0eff */
[----:B------:R-:W-:Y:S02]  /*3e80*/  LEA R15, P3, R10, c[0x0][0x170], 0x1 ;  /* 0x00005c000a0f7a11 */ /* 0x000fe400078608ff */
[----:B--2---:R-:W-:Y:S02]  /*3e90*/  SHF.R.U32.HI R11, RZ, 0x2, R8 ;  /* 0x00000002ff0b7819 */ /* 0x004fe40000011608 */
[----:B------:R-:W-:-:S05]  /*3ea0*/  LOP3.LUT R8, R8, 0x3, RZ, 0xc0, !PT ;  /* 0x0000000308087812 */ /* 0x000fca00078ec0ff */
[----:B------:R-:W-:Y:S01]  /*3eb0*/  IMAD.WIDE.U32 R8, R11, R13, R8 ;  /* 0x0000000d0b087225 */ /* 0x000fe200078e0008 */
[----:B------:R-:W-:-:S04]  /*3ec0*/  LEA.HI.X R11, R10, c[0x0][0x174], R19, 0x1, P3 ;  /* 0x00005d000a0b7a11 */ /* 0x000fc800018f0c13 */
[----:B------:R-:W-:-:S04]  /*3ed0*/  LEA R10, P3, R8, R15, 0x2 ;  /* 0x0000000f080a7211 */ /* 0x000fc800078610ff */
[----:B------:R-:W-:-:S05]  /*3ee0*/  LEA.HI.X R11, R8, R11, R9, 0x2, P3 ;  /* 0x0000000b080b7211 */ /* 0x000fca00018f1409 */
[----:B------:R-:W-:Y:S01]  /*3ef0*/  IMAD.WIDE.U32 R8, R13, 0x20, R10 ;  /* 0x000000200d087825 */ /* 0x000fe200078e000a */
[----:B------:R1:W-:Y:S04]  /*3f00*/  STG.E [R10.64], R16 ;  /* 0x000000100a007986 */ /* 0x0003e8000c101906 */
[----:B------:R1:W-:Y:S04]  /*3f10*/  STG.E [R8.64], R17 ;  /* 0x0000001108007986 */ /* 0x0003e8000c101906 */
[----:B------:R1:W-:Y:S04]  /*3f20*/  STG.E [R10.64+0x10], R6 ;  /* 0x000010060a007986 */ /* 0x0003e8000c101906 */
[----:B------:R1:W-:Y:S02]  /*3f30*/  STG.E [R8.64+0x10], R7 ;  /* 0x0000100708007986 */ /* 0x0003e4000c101906 */
.L_x_54:
[----:B------:R-:W-:Y:S05]  /*3f40*/  @P1 BRA `(.L_x_55) ;  /* 0x0000013000001947 */ /* 0x000fea0003800000 */
[----:B-1----:R-:W1:Y:S01]  /*3f50*/  S2R R6, SR_LANEID ;  /* 0x0000000000067919 */ /* 0x002e620000000000 */
[----:B------:R-:W-:Y:S01]  /*3f60*/  IMAD.MOV.U32 R7, RZ, RZ, c[0x0][0x17c] ;  /* 0x00005f00ff077624 */ /* 0x000fe200078e00ff */
[----:B------:R-:W-:Y:S01]  /*3f70*/  IADD3 R2, P1, R5, R4, RZ ;  /* 0x0000000405027210 */ /* 0x000fe20007f3e0ff */
[----:B------:R-:W-:Y:S03]  /*3f80*/  WARPSYNC 0xffffffff ;  /* 0xffffffff00007948 */ /* 0x000fe60003800000 */
[----:B------:R-:W-:Y:S01]  /*3f90*/  SHF.R.U32.HI R15, RZ, 0x1, R7 ;  /* 0x00000001ff0f7819 */ /* 0x000fe20000011607 */
[----:B------:R-:W-:Y:S01]  /*3fa0*/  IMAD.MOV.U32 R7, RZ, RZ, RZ ;  /* 0x000000ffff077224 */ /* 0x000fe200078e00ff */
[----:B------:R-:W-:-:S02]  /*3fb0*/  LEA.HI.X.SX32 R13, R4, R3, 0x1, P1 ;  /* 0x00000003040d7211 */ /* 0x000fc400008f0eff */
[----:B------:R-:W-:Y:S02]  /*3fc0*/  LEA R11, P1, R2, c[0x0][0x170], 0x1 ;  /* 0x00005c00020b7a11 */ /* 0x000fe400078208ff */
[----:B-1----:R-:W-:Y:S02]  /*3fd0*/  SHF.R.U32.HI R9, RZ, 0x2, R6 ;  /* 0x00000002ff097819 */ /* 0x002fe40000011606 */
        /* <DEDUP_REMOVED lines=10> */
.L_x_55:
[----:B------:R-:W-:Y:S05]  /*4080*/  @P2 BRA `(.L_x_56) ;  /* 0x0000013000002947 */ /* 0x000fea0003800000 */
[----:B-1----:R-:W1:Y:S01]  /*4090*/  S2R R6, SR_LANEID ;  /* 0x0000000000067919 */ /* 0x002e620000000000 */
[----:B------:R-:W-:Y:S01]  /*40a0*/  IMAD.MOV.U32 R4, RZ, RZ, c[0x0][0x17c] ;  /* 0x00005f00ff047624 */ /* 0x000fe200078e00ff */
[----:B------:R-:W-:Y:S01]  /*40b0*/  IADD3 R2, P1, R5, R12, RZ ;  /* 0x0000000c05027210 */ /* 0x000fe20007f3e0ff */
[----:B------:R-:W-:Y:S01]  /*40c0*/  IMAD.MOV.U32 R7, RZ, RZ, RZ ;  /* 0x000000ffff077224 */ /* 0x000fe200078e00ff */
[----:B------:R-:W-:Y:S02]  /*40d0*/  WARPSYNC 0xffffffff ;  /* 0xffffffff00007948 */ /* 0x000fe40003800000 */
[----:B------:R-:W-:-:S02]  /*40e0*/  SHF.R.U32.HI R15, RZ, 0x1, R4 ;  /* 0x00000001ff0f7819 */ /* 0x000fc40000011604 */
[----:B------:R-:W-:Y:S02]  /*40f0*/  LEA.HI.X.SX32 R13, R12, R3, 0x1, P1 ;  /* 0x000000030c0d7211 */ /* 0x000fe400008f0eff */
        /* <DEDUP_REMOVED lines=12> */
.L_x_56:
[----:B------:R-:W-:Y:S05]  /*41c0*/  @P0 EXIT ;  /* 0x000000000000094d */ /* 0x000fea0003800000 */
[----:B------:R-:W2:Y:S01]  /*41d0*/  S2R R2, SR_LANEID ;  /* 0x0000000000027919 */ /* 0x000ea20000000000 */
[----:B------:R-:W-:Y:S01]  /*41e0*/  IMAD.MOV.U32 R4, RZ, RZ, c[0x0][0x17c] ;  /* 0x00005f00ff047624 */ /* 0x000fe200078e00ff */
[----:B-1----:R-:W-:Y:S01]  /*41f0*/  IADD3 R6, P0, R5, R0, RZ ;  /* 0x0000000005067210 */ /* 0x002fe20007f1e0ff */
[----:B------:R-:W-:Y:S03]  /*4200*/  WARPSYNC 0xffffffff ;  /* 0xffffffff00007948 */ /* 0x000fe60003800000 */
[----:B------:R-:W-:-:S02]  /*4210*/  SHF.R.U32.HI R11, RZ, 0x1, R4 ;  /* 0x00000001ff0b7819 */ /* 0x000fc40000011604 */
[----:B------:R-:W-:Y:S01]  /*4220*/  LEA.HI.X.SX32 R9, R0, R3, 0x1, P0 ;  /* 0x0000000300097211 */ /* 0x000fe200000f0eff */
[----:B------:R-:W-:Y:S01]  /*4230*/  IMAD.MOV.U32 R3, RZ, RZ, RZ ;  /* 0x000000ffff037224 */ /* 0x000fe200078e00ff */
        /* <DEDUP_REMOVED lines=8> */
[----:B------:R-:W-:Y:S04]  /*42c0*/  STG.E [R2.64], R48 ;  /* 0x0000003002007986 */ /* 0x000fe8000c101906 */
[----:B------:R-:W-:Y:S04]  /*42d0*/  STG.E [R4.64], R49 ;  /* 0x0000003104007986 */ /* 0x000fe8000c101906 */
[----:B------:R-:W-:Y:S04]  /*42e0*/  STG.E [R2.64+0x10], R50 ;  /* 0x0000103202007986 */ /* 0x000fe8000c101906 */
[----:B------:R-:W-:Y:S01]  /*42f0*/  STG.E [R4.64+0x10], R51 ;  /* 0x0000103304007986 */ /* 0x000fe2000c101906 */
[----:B------:R-:W-:Y:S05]  /*4300*/  EXIT ;  /* 0x000000000000794d */ /* 0x000fea0003800000 */
.L_x_57:
[----:B------:R-:W-:-:S00]  /*4310*/  BRA `(.L_x_57) ;  /* 0xfffffff000007947 */ /* 0x000fc0000383ffff */
[----:B------:R-:W-:-:S00]  /*4320*/  NOP ;  /* 0x0000000000007918 */ /* 0x000fc00000000000 */
        /* <DEDUP_REMOVED lines=13> */
.L_x_58:


//--------------------- .nv.shared.gemm_mma_kernel --------------------------
	.section	.nv.shared.gemm_mma_kernel,"aw",@nobits
	.sectionflags	@""
	.align	16
